// auto-generated by cutlass_sweep.gemm — config: {"arch": "sm_90", "cluster_m": 4, "cluster_n": 4, "dtype": "fp32", "dtype_b": "fp32", "layout": "nt", "stages": 0, "tile_k": 32, "tile_m": 128, "tile_n": 128}
#include "cutlass/cutlass.h"
#include "cutlass/gemm/collective/collective_builder.hpp"
#include "cutlass/gemm/device/gemm_universal_adapter.h"
#include "cutlass/gemm/kernel/gemm_universal.hpp"
#include "cutlass/epilogue/collective/collective_builder.hpp"

using ElemA = float;
using ElemB = float;
using ElemCD = float;
using Acc  = float;
using TileShape    = cute::Shape<cute::_128, cute::_128, cute::_32>;
using ClusterShape = cute::Shape<cute::_4, cute::_4, cute::_1>;

using CollectiveEpilogue = typename cutlass::epilogue::collective::CollectiveBuilder<
    cutlass::arch::Sm90, cutlass::arch::OpClassTensorOp,
    TileShape, ClusterShape,
    cutlass::epilogue::collective::EpilogueTileAuto,
    Acc, Acc,
    ElemCD, cutlass::layout::RowMajor, 128 / cutlass::sizeof_bits<ElemCD>::value,
    ElemCD, cutlass::layout::RowMajor, 128 / cutlass::sizeof_bits<ElemCD>::value,
    cutlass::epilogue::collective::EpilogueScheduleAuto
  >::CollectiveOp;

using CollectiveMainloop = typename cutlass::gemm::collective::CollectiveBuilder<
    cutlass::arch::Sm90, cutlass::arch::OpClassTensorOp,
    ElemA, cutlass::layout::RowMajor, 128 / cutlass::sizeof_bits<ElemA>::value,
    ElemB, cutlass::layout::ColumnMajor, 128 / cutlass::sizeof_bits<ElemB>::value,
    Acc,
    TileShape, ClusterShape,
    cutlass::gemm::collective::StageCountAutoCarveout<static_cast<int>(sizeof(typename CollectiveEpilogue::SharedStorage))>,
    cutlass::gemm::collective::KernelScheduleAuto
  >::CollectiveOp;

using GemmKernel = cutlass::gemm::kernel::GemmUniversal<
    cute::Shape<int,int,int,int>,
    CollectiveMainloop,
    CollectiveEpilogue
>;
using Gemm = cutlass::gemm::device::GemmUniversalAdapter<GemmKernel>;

// Force the device kernel symbol into the cubin without needing a host main.
auto* _anchor = &cutlass::device_kernel<GemmKernel>;


// ===== COMPILED SASS (sm_90a) =====

	.target	sm_90a

	.elftype	@"ET_EXEC"


//--------------------- .note.nv.tkinfo           --------------------------
	.section	.note.nv.tkinfo,"",@"SHT_NOTE"
	.sectionflags	@"SHF_NOTE_NV_TKINFO"
	.tkinfo
        /*0018*/ 	.word	0x00000002
        /*0030*/ 	.string	""
        /*0030*/ 	.string	"ptxas"
        /*0030*/ 	.string	"Cuda compilation tools, release 13.0, V13.0.88"
        /*0030*/ 	.string	"Build cuda_13.0.r13.0/compiler.36424714_0"
        /*0030*/ 	.string	"-arch sm_90a -m 64 "



//--------------------- .note.nv.cuinfo           --------------------------
	.section	.note.nv.cuinfo,"",@"SHT_NOTE"
	.sectionflags	@"SHF_NOTE_NV_CUINFO"
        /*0018*/ 	.short	0x0002
        /*001a*/ 	.short	0x005a
        /*001c*/ 	.short	0x0082
	.zero		2


//--------------------- .nv.info                  --------------------------
	.section	.nv.info,"",@"SHT_CUDA_INFO"
	.align	4


	//----- nvinfo : EIATTR_REGCOUNT
	.align		4
        /*0000*/ 	.byte	0x04, 0x2f
        /*0002*/ 	.short	(.L_15 - .L_14)
	.align		4
.L_14:
        /*0004*/ 	.word	index@(_ZN7cutlass13device_kernelINS_4gemm6kernel13GemmUniversalIN4cute5tupleIJiiiiEEENS1_10collective13CollectiveMmaINS1_34MainloopSm90TmaGmmaWarpSpecializedILi7ENS5_IJNS4_1CILi4EEESB_NSA_ILi1EEEEEENS1_35KernelTmaWarpSpecializedCooperativeEEENS5_IJNSA_ILi128EEESG_NSA_ILi32EEEEEEfNS5_IJlSC_lEEEfSJ_NS4_8TiledMMAINS4_8MMA_AtomIJNS4_4SM904GMMA30MMA_64x128x8_F32TF32TF32_SS_TNILNSN_7ScaleInE1ELSP_1EEEEEENS4_6LayoutINS5_IJNSA_ILi2EEESC_SC_EEENS5_IJSC_NSA_ILi0EEESV_EEEEENS5_IJNS4_10UnderscoreESY_SY_EEEEENS4_23SM90_TMA_LOAD_MULTICASTENS4_14ComposedLayoutINS4_7SwizzleILi3ELi4ELi3EEENS4_18smem_ptr_flag_bitsILi32EEENSS_INS5_IJNSA_ILi8EEESH_EEENS5_IJSH_SC_EEEEEEEvNS4_8identityES11_S1B_vS1C_EENS_8epilogue10collective6detail29Sm90TmaWarpSpecializedAdapterINS1F_15DefaultEpilogueIfSJ_SJ_NS1E_6thread17LinearCombinationIfLi1EffLNS1J_9ScaleType4KindE0ELNS_15FloatRoundStyleE2EfEENS1_15EpilogueDefaultEEEEEvvEEEEvNT_6ParamsE)
        /*0008*/ 	.word	0x000000a8


	//----- nvinfo : EIATTR_FRAME_SIZE
	.align		4
.L_15:
        /*000c*/ 	.byte	0x04, 0x11
        /*000e*/ 	.short	(.L_17 - .L_16)
	.align		4
.L_16:
        /*0010*/ 	.word	index@(_ZN7cutlass13device_kernelINS_4gemm6kernel13GemmUniversalIN4cute5tupleIJiiiiEEENS1_10collective13CollectiveMmaINS1_34MainloopSm90TmaGmmaWarpSpecializedILi7ENS5_IJNS4_1CILi4EEESB_NSA_ILi1EEEEEENS1_35KernelTmaWarpSpecializedCooperativeEEENS5_IJNSA_ILi128EEESG_NSA_ILi32EEEEEEfNS5_IJlSC_lEEEfSJ_NS4_8TiledMMAINS4_8MMA_AtomIJNS4_4SM904GMMA30MMA_64x128x8_F32TF32TF32_SS_TNILNSN_7ScaleInE1ELSP_1EEEEEENS4_6LayoutINS5_IJNSA_ILi2EEESC_SC_EEENS5_IJSC_NSA_ILi0EEESV_EEEEENS5_IJNS4_10UnderscoreESY_SY_EEEEENS4_23SM90_TMA_LOAD_MULTICASTENS4_14ComposedLayoutINS4_7SwizzleILi3ELi4ELi3EEENS4_18smem_ptr_flag_bitsILi32EEENSS_INS5_IJNSA_ILi8EEESH_EEENS5_IJSH_SC_EEEEEEEvNS4_8identityES11_S1B_vS1C_EENS_8epilogue10collective6detail29Sm90TmaWarpSpecializedAdapterINS1F_15DefaultEpilogueIfSJ_SJ_NS1E_6thread17LinearCombinationIfLi1EffLNS1J_9ScaleType4KindE0ELNS_15FloatRoundStyleE2EfEENS1_15EpilogueDefaultEEEEEvvEEEEvNT_6ParamsE)
        /*0014*/ 	.word	0x00000000


	//----- nvinfo : EIATTR_MIN_STACK_SIZE
	.align		4
.L_17:
        /*0018*/ 	.byte	0x04, 0x12
        /*001a*/ 	.short	(.L_19 - .L_18)
	.align		4
.L_18:
        /*001c*/ 	.word	index@(_ZN7cutlass13device_kernelINS_4gemm6kernel13GemmUniversalIN4cute5tupleIJiiiiEEENS1_10collective13CollectiveMmaINS1_34MainloopSm90TmaGmmaWarpSpecializedILi7ENS5_IJNS4_1CILi4EEESB_NSA_ILi1EEEEEENS1_35KernelTmaWarpSpecializedCooperativeEEENS5_IJNSA_ILi128EEESG_NSA_ILi32EEEEEEfNS5_IJlSC_lEEEfSJ_NS4_8TiledMMAINS4_8MMA_AtomIJNS4_4SM904GMMA30MMA_64x128x8_F32TF32TF32_SS_TNILNSN_7ScaleInE1ELSP_1EEEEEENS4_6LayoutINS5_IJNSA_ILi2EEESC_SC_EEENS5_IJSC_NSA_ILi0EEESV_EEEEENS5_IJNS4_10UnderscoreESY_SY_EEEEENS4_23SM90_TMA_LOAD_MULTICASTENS4_14ComposedLayoutINS4_7SwizzleILi3ELi4ELi3EEENS4_18smem_ptr_flag_bitsILi32EEENSS_INS5_IJNSA_ILi8EEESH_EEENS5_IJSH_SC_EEEEEEEvNS4_8identityES11_S1B_vS1C_EENS_8epilogue10collective6detail29Sm90TmaWarpSpecializedAdapterINS1F_15DefaultEpilogueIfSJ_SJ_NS1E_6thread17LinearCombinationIfLi1EffLNS1J_9ScaleType4KindE0ELNS_15FloatRoundStyleE2EfEENS1_15EpilogueDefaultEEEEEvvEEEEvNT_6ParamsE)
        /*0020*/ 	.word	0x00000000
.L_19:


//--------------------- .nv.compat                --------------------------
	.section	.nv.compat,"",@"SHT_CUDA_COMPAT_INFO"
	.align	4
        /*0000*/ 	.byte	0x02, 0x09, 0x01, 0x00, 0x02, 0x02, 0x04, 0x00, 0x02, 0x05, 0x05, 0x00, 0x03, 0x07, 0x01, 0x01
        /*0010*/ 	.byte	0x02, 0x03, 0x01, 0x00, 0x02, 0x06, 0x01, 0x00, 0x04, 0x0b, 0x08, 0x00, 0x00, 0x00, 0x00, 0x00
        /*0020*/ 	.byte	0x00, 0x00, 0x00, 0x00


//--------------------- .nv.info._ZN7cutlass13device_kernelINS_4gemm6kernel13GemmUniversalIN4cute5tupleIJiiiiEEENS1_10collective13CollectiveMmaINS1_34MainloopSm90TmaGmmaWarpSpecializedILi7ENS5_IJNS4_1CILi4EEESB_NSA_ILi1EEEEEENS1_35KernelTmaWarpSpecializedCooperativeEEENS5_IJNSA_ILi128EEESG_NSA_ILi32EEEEEEfNS5_IJlSC_lEEEfSJ_NS4_8TiledMMAINS4_8MMA_AtomIJNS4_4SM904GMMA30MMA_64x128x8_F32TF32TF32_SS_TNILNSN_7ScaleInE1ELSP_1EEEEEENS4_6LayoutINS5_IJNSA_ILi2EEESC_SC_EEENS5_IJSC_NSA_ILi0EEESV_EEEEENS5_IJNS4_10UnderscoreESY_SY_EEEEENS4_23SM90_TMA_LOAD_MULTICASTENS4_14ComposedLayoutINS4_7SwizzleILi3ELi4ELi3EEENS4_18smem_ptr_flag_bitsILi32EEENSS_INS5_IJNSA_ILi8EEESH_EEENS5_IJSH_SC_EEEEEEEvNS4_8identityES11_S1B_vS1C_EENS_8epilogue10collective6detail29Sm90TmaWarpSpecializedAdapterINS1F_15DefaultEpilogueIfSJ_SJ_NS1E_6thread17LinearCombinationIfLi1EffLNS1J_9ScaleType4KindE0ELNS_15FloatRoundStyleE2EfEENS1_15EpilogueDefaultEEEEEvvEEEEvNT_6ParamsE --------------------------
	.section	.nv.info._ZN7cutlass13device_kernelINS_4gemm6kernel13GemmUniversalIN4cute5tupleIJiiiiEEENS1_10collective13CollectiveMmaINS1_34MainloopSm90TmaGmmaWarpSpecializedILi7ENS5_IJNS4_1CILi4EEESB_NSA_ILi1EEEEEENS1_35KernelTmaWarpSpecializedCooperativeEEENS5_IJNSA_ILi128EEESG_NSA_ILi32EEEEEEfNS5_IJlSC_lEEEfSJ_NS4_8TiledMMAINS4_8MMA_AtomIJNS4_4SM904GMMA30MMA_64x128x8_F32TF32TF32_SS_TNILNSN_7ScaleInE1ELSP_1EEEEEENS4_6LayoutINS5_IJNSA_ILi2EEESC_SC_EEENS5_IJSC_NSA_ILi0EEESV_EEEEENS5_IJNS4_10UnderscoreESY_SY_EEEEENS4_23SM90_TMA_LOAD_MULTICASTENS4_14ComposedLayoutINS4_7SwizzleILi3ELi4ELi3EEENS4_18smem_ptr_flag_bitsILi32EEENSS_INS5_IJNSA_ILi8EEESH_EEENS5_IJSH_SC_EEEEEEEvNS4_8identityES11_S1B_vS1C_EENS_8epilogue10collective6detail29Sm90TmaWarpSpecializedAdapterINS1F_15DefaultEpilogueIfSJ_SJ_NS1E_6thread17LinearCombinationIfLi1EffLNS1J_9ScaleType4KindE0ELNS_15FloatRoundStyleE2EfEENS1_15EpilogueDefaultEEEEEvvEEEEvNT_6ParamsE,"",@"SHT_CUDA_INFO"
	.sectionflags	@""
	.align	4


	//----- nvinfo : EIATTR_CUDA_API_VERSION
	.align		4
        /*0000*/ 	.byte	0x04, 0x37
        /*0002*/ 	.short	(.L_21 - .L_20)
.L_20:
        /*0004*/ 	.word	0x00000082


	//----- nvinfo : EIATTR_KPARAM_INFO
	.align		4
.L_21:
        /*0008*/ 	.byte	0x04, 0x17
        /*000a*/ 	.short	(.L_23 - .L_22)
.L_22:
        /*000c*/ 	.word	0x00000000
        /*0010*/ 	.short	0x0000
        /*0012*/ 	.short	0x0070
        /*0014*/ 	.byte	0x00, 0xf0, 0x01, 0x10


	//----- nvinfo : EIATTR_SPARSE_MMA_MASK
	.align		4
.L_23:
        /*0018*/ 	.byte	0x03, 0x50
        /*001a*/ 	.short	0x0000


	//----- nvinfo : EIATTR_MAXREG_COUNT
	.align		4
        /*001c*/ 	.byte	0x03, 0x1b
        /*001e*/ 	.short	0x00a8


	//----- nvinfo : EIATTR_NUM_BARRIERS
	.align		4
        /*0020*/ 	.byte	0x02, 0x4c
        /*0022*/ 	.byte	0x01
	.zero		1


	//----- nvinfo : EIATTR_EXTERNS
	.align		4
        /*0024*/ 	.byte	0x04, 0x0f
        /*0026*/ 	.short	(.L_25 - .L_24)


	//   ....[0]....
	.align		4
.L_24:
        /*0028*/ 	.word	index@(__assertfail)


	//----- nvinfo : EIATTR_MERCURY_ISA_VERSION
	.align		4
.L_25:
        /*002c*/ 	.byte	0x03, 0x5f
        /*002e*/ 	.short	0x0101


	//----- nvinfo : EIATTR_INT_WARP_WIDE_INSTR_OFFSETS
	.align		4
        /*0030*/ 	.byte	0x04, 0x31
        /*0032*/ 	.short	(.L_27 - .L_26)


	//   ....[0]....
.L_26:
        /*0034*/ 	.word	0x00000540


	//   ....[1]....
        /*0038*/ 	.word	0x00000560


	//   ....[2]....
        /*003c*/ 	.word	0x00000710


	//----- nvinfo : EIATTR_COOP_GROUP_MASK_REGIDS
	.align		4
.L_27:
        /*0040*/ 	.byte	0x04, 0x29
        /*0042*/ 	.short	(.L_29 - .L_28)


	//   ....[0]....
.L_28:
        /*0044*/ 	.word	0xffffffff


	//   ....[1]....
        /*0048*/ 	.word	0xffffffff


	//   ....[2]....
        /*004c*/ 	.word	0xffffffff


	//   ....[3]....
        /*0050*/ 	.word	0xffffffff


	//   ....[4]....
        /*0054*/ 	.word	0xffffffff


	//   ....[5]....
        /*0058*/ 	.word	0xffffffff


	//----- nvinfo : EIATTR_COOP_GROUP_INSTR_OFFSETS
	.align		4
.L_29:
        /*005c*/ 	.byte	0x04, 0x28
        /*005e*/ 	.short	(.L_31 - .L_30)


	//   ....[0]....
.L_30:
        /*0060*/ 	.word	0x00000060


	//   ....[1]....
        /*0064*/ 	.word	0x00000070


	//   ....[2]....
        /*0068*/ 	.word	0x00000130


	//   ....[3]....
        /*006c*/ 	.word	0x00000360


	//   ....[4]....
        /*0070*/ 	.word	0x00000880


	//   ....[5]....
        /*0074*/ 	.word	0x00001500


	//----- nvinfo : EIATTR_REG_RECONFIG
	.align		4
.L_31:
        /*0078*/ 	.byte	0x01, 0x54
	.zero		2


	//----- nvinfo : EIATTR_SYSCALL_OFFSETS
	.align		4
        /*007c*/ 	.byte	0x04, 0x46
        /*007e*/ 	.short	(.L_33 - .L_32)


	//   ....[0]....
.L_32:
        /*0080*/ 	.word	0x000016f0


	//----- nvinfo : EIATTR_MBARRIER_INSTR_OFFSETS
	.align		4
.L_33:
        /*0084*/ 	.byte	0x04, 0x39
        /*0086*/ 	.short	(.L_35 - .L_34)


	//   ....[0]....
.L_34:
        /*0088*/ 	.word	0x00000250
        /*008c*/ 	.word	0x000000ff
        /*0090*/ 	.word	0x00000000
        /*0094*/ 	.short	0x0100
        /*0096*/ 	.byte	0x08
	.zero		1


	//   ....[1]....
        /*0098*/ 	.word	0x00000260
        /*009c*/ 	.word	0x000000ff
        /*00a0*/ 	.word	0x00000038
        /*00a4*/ 	.short	0x0100
        /*00a6*/ 	.byte	0x08
	.zero		1


	//   ....[2]....
        /*00a8*/ 	.word	0x00000270
        /*00ac*/ 	.word	0x000000ff
        /*00b0*/ 	.word	0x00000008
        /*00b4*/ 	.short	0x0100
        /*00b6*/ 	.byte	0x08
	.zero		1


	//   ....[3]....
        /*00b8*/ 	.word	0x00000280
        /*00bc*/ 	.word	0x000000ff
        /*00c0*/ 	.word	0x00000040
        /*00c4*/ 	.short	0x0100
        /*00c6*/ 	.byte	0x08
	.zero		1


	//   ....[4]....
        /*00c8*/ 	.word	0x00000290
        /*00cc*/ 	.word	0x000000ff
        /*00d0*/ 	.word	0x00000010
        /*00d4*/ 	.short	0x0100
        /*00d6*/ 	.byte	0x08
	.zero		1


	//   ....[5]....
        /*00d8*/ 	.word	0x000002a0
        /*00dc*/ 	.word	0x000000ff
        /*00e0*/ 	.word	0x00000048
        /*00e4*/ 	.short	0x0100
        /*00e6*/ 	.byte	0x08
	.zero		1


	//   ....[6]....
        /*00e8*/ 	.word	0x000002b0
        /*00ec*/ 	.word	0x000000ff
        /*00f0*/ 	.word	0x00000018
        /*00f4*/ 	.short	0x0100
        /*00f6*/ 	.byte	0x08
	.zero		1


	//   ....[7]....
        /*00f8*/ 	.word	0x000002c0
        /*00fc*/ 	.word	0x000000ff
        /*0100*/ 	.word	0x00000050
        /*0104*/ 	.short	0x0100
        /*0106*/ 	.byte	0x08
	.zero		1


	//   ....[8]....
        /*0108*/ 	.word	0x000002d0
        /*010c*/ 	.word	0x000000ff
        /*0110*/ 	.word	0x00000020
        /*0114*/ 	.short	0x0100
        /*0116*/ 	.byte	0x08
	.zero		1


	//   ....[9]....
        /*0118*/ 	.word	0x000002e0
        /*011c*/ 	.word	0x000000ff
        /*0120*/ 	.word	0x00000058
        /*0124*/ 	.short	0x0100
        /*0126*/ 	.byte	0x08
	.zero		1


	//   ....[10]....
        /*0128*/ 	.word	0x000002f0
        /*012c*/ 	.word	0x000000ff
        /*0130*/ 	.word	0x00000028
        /*0134*/ 	.short	0x0100
        /*0136*/ 	.byte	0x08
	.zero		1


	//   ....[11]....
        /*0138*/ 	.word	0x00000300
        /*013c*/ 	.word	0x000000ff
        /*0140*/ 	.word	0x00000060
        /*0144*/ 	.short	0x0100
        /*0146*/ 	.byte	0x08
	.zero		1


	//   ....[12]....
        /*0148*/ 	.word	0x00000310
        /*014c*/ 	.word	0x000000ff
        /*0150*/ 	.word	0x00000030
        /*0154*/ 	.short	0x0100
        /*0156*/ 	.byte	0x08
	.zero		1


	//   ....[13]....
        /*0158*/ 	.word	0x00000320
        /*015c*/ 	.word	0x000000ff
        /*0160*/ 	.word	0x00000068
        /*0164*/ 	.short	0x0100
        /*0166*/ 	.byte	0x08
	.zero		1


	//   ....[14]....
        /*0168*/ 	.word	0x00000790
        /*016c*/ 	.word	0x000000ff
        /*0170*/ 	.word	0x00000080
        /*0174*/ 	.short	0x0100
        /*0176*/ 	.byte	0x06
	.zero		1


	//   ....[15]....
        /*0178*/ 	.word	0x00000830
        /*017c*/ 	.word	0x000000ff
        /*0180*/ 	.word	0x00000088
        /*0184*/ 	.short	0x0100
        /*0186*/ 	.byte	0x06
	.zero		1


	//   ....[16]....
        /*0188*/ 	.word	0x000017b0
        /*018c*/ 	.word	0x00000003
        /*0190*/ 	.word	0x00000000
        /*0194*/ 	.short	0x010a
        /*0196*/ 	.byte	0x3f
	.zero		1


	//   ....[17]....
        /*0198*/ 	.word	0x00001810
        /*019c*/ 	.word	0x00000003
        /*01a0*/ 	.word	0x00000000
        /*01a4*/ 	.short	0x010a
        /*01a6*/ 	.byte	0x3f
	.zero		1


	//   ....[18]....
        /*01a8*/ 	.word	0x00001b90
        /*01ac*/ 	.word	0x00000005
        /*01b0*/ 	.word	0x00000000
        /*01b4*/ 	.short	0x010a
        /*01b6*/ 	.byte	0x3f
	.zero		1


	//   ....[19]....
        /*01b8*/ 	.word	0x00001bd0
        /*01bc*/ 	.word	0x00000005
        /*01c0*/ 	.word	0x00000000
        /*01c4*/ 	.short	0x010a
        /*01c6*/ 	.byte	0x3f
	.zero		1


	//   ....[20]....
        /*01c8*/ 	.word	0x00001e30
        /*01cc*/ 	.word	0x00000004
        /*01d0*/ 	.word	0x00000000
        /*01d4*/ 	.short	0x0101
        /*01d6*/ 	.byte	0x3f
	.zero		1


	//   ....[21]....
        /*01d8*/ 	.word	0x00002050
        /*01dc*/ 	.word	0x00000000
        /*01e0*/ 	.word	0x00000000
        /*01e4*/ 	.short	0x0101
        /*01e6*/ 	.byte	0x3f
	.zero		1


	//   ....[22]....
        /*01e8*/ 	.word	0x00006670
        /*01ec*/ 	.word	0x00000015
        /*01f0*/ 	.word	0x00000038
        /*01f4*/ 	.short	0x010a
        /*01f6*/ 	.byte	0x3f
	.zero		1


	//   ....[23]....
        /*01f8*/ 	.word	0x00006a90
        /*01fc*/ 	.word	0x00000006
        /*0200*/ 	.word	0x00000088
        /*0204*/ 	.short	0x0101
        /*0206*/ 	.byte	0x3f
	.zero		1


	//   ....[24]....
        /*0208*/ 	.word	0x00007190
        /*020c*/ 	.word	0x00000007
        /*0210*/ 	.word	0x00000000
        /*0214*/ 	.short	0x010a
        /*0216*/ 	.byte	0x3f
	.zero		1


	//   ....[25]....
        /*0218*/ 	.word	0x00007210
        /*021c*/ 	.word	0x00000008
        /*0220*/ 	.word	0x00000000
        /*0224*/ 	.short	0x010a
        /*0226*/ 	.byte	0x3f
	.zero		1


	//   ....[26]....
        /*0228*/ 	.word	0x000072a0
        /*022c*/ 	.word	0x00000009
        /*0230*/ 	.word	0x00000000
        /*0234*/ 	.short	0x010a
        /*0236*/ 	.byte	0x3f
	.zero		1


	//   ....[27]....
        /*0238*/ 	.word	0x00007330
        /*023c*/ 	.word	0x00000008
        /*0240*/ 	.word	0x00000000
        /*0244*/ 	.short	0x010a
        /*0246*/ 	.byte	0x3f
	.zero		1


	//   ....[28]....
        /*0248*/ 	.word	0x000073c0
        /*024c*/ 	.word	0x00000009
        /*0250*/ 	.word	0x00000000
        /*0254*/ 	.short	0x010a
        /*0256*/ 	.byte	0x3f
	.zero		1


	//   ....[29]....
        /*0258*/ 	.word	0x00007450
        /*025c*/ 	.word	0x00000006
        /*0260*/ 	.word	0x00000000
        /*0264*/ 	.short	0x010a
        /*0266*/ 	.byte	0x3f
	.zero		1


	//   ....[30]....
        /*0268*/ 	.word	0x000074e0
        /*026c*/ 	.word	0x00000003
        /*0270*/ 	.word	0x00000000
        /*0274*/ 	.short	0x010a
        /*0276*/ 	.byte	0x3f
	.zero		1


	//   ....[31]....
        /*0278*/ 	.word	0x00007540
        /*027c*/ 	.word	0x00000003
        /*0280*/ 	.word	0x00000000
        /*0284*/ 	.short	0x010a
        /*0286*/ 	.byte	0x3f
	.zero		1


	//   ....[32]....
        /*0288*/ 	.word	0x00007590
        /*028c*/ 	.word	0x00000005
        /*0290*/ 	.word	0x00000000
        /*0294*/ 	.short	0x010a
        /*0296*/ 	.byte	0x3f
	.zero		1


	//   ....[33]....
        /*0298*/ 	.word	0x00007660
        /*029c*/ 	.word	0x00000015
        /*02a0*/ 	.word	0x00000038
        /*02a4*/ 	.short	0x010a
        /*02a6*/ 	.byte	0x3f
	.zero		1


	//   ....[34]....
        /*02a8*/ 	.word	0x00007730
        /*02ac*/ 	.word	0x00000007
        /*02b0*/ 	.word	0x00000000
        /*02b4*/ 	.short	0x010a
        /*02b6*/ 	.byte	0x3f
	.zero		1


	//   ....[35]....
        /*02b8*/ 	.word	0x00007780
        /*02bc*/ 	.word	0x00000008
        /*02c0*/ 	.word	0x00000000
        /*02c4*/ 	.short	0x010a
        /*02c6*/ 	.byte	0x3f
	.zero		1


	//   ....[36]....
        /*02c8*/ 	.word	0x000077d0
        /*02cc*/ 	.word	0x00000009
        /*02d0*/ 	.word	0x00000000
        /*02d4*/ 	.short	0x010a
        /*02d6*/ 	.byte	0x3f
	.zero		1


	//   ....[37]....
        /*02d8*/ 	.word	0x00007820
        /*02dc*/ 	.word	0x00000008
        /*02e0*/ 	.word	0x00000000
        /*02e4*/ 	.short	0x010a
        /*02e6*/ 	.byte	0x3f
	.zero		1


	//   ....[38]....
        /*02e8*/ 	.word	0x00007870
        /*02ec*/ 	.word	0x00000009
        /*02f0*/ 	.word	0x00000000
        /*02f4*/ 	.short	0x010a
        /*02f6*/ 	.byte	0x3f
	.zero		1


	//   ....[39]....
        /*02f8*/ 	.word	0x000078c0
        /*02fc*/ 	.word	0x00000006
        /*0300*/ 	.word	0x00000000
        /*0304*/ 	.short	0x010a
        /*0306*/ 	.byte	0x3f
	.zero		1


	//----- nvinfo : EIATTR_NUM_MBARRIERS
	.align		4
.L_35:
        /*0308*/ 	.byte	0x03, 0x38
        /*030a*/ 	.short	0x0010


	//----- nvinfo : EIATTR_EXIT_INSTR_OFFSETS
	.align		4
        /*030c*/ 	.byte	0x04, 0x1c
        /*030e*/ 	.short	(.L_37 - .L_36)


	//   ....[0]....
.L_36:
        /*0310*/ 	.word	0x00000a50


	//   ....[1]....
        /*0314*/ 	.word	0x00001260


	//   ....[2]....
        /*0318*/ 	.word	0x00005ce0


	//   ....[3]....
        /*031c*/ 	.word	0x00006240


	//   ....[4]....
        /*0320*/ 	.word	0x00007530


	//----- nvinfo : EIATTR_MAX_THREADS
	.align		4
.L_37:
        /*0324*/ 	.byte	0x04, 0x05
        /*0326*/ 	.short	(.L_39 - .L_38)
.L_38:
        /*0328*/ 	.word	0x00000180
        /*032c*/ 	.word	0x00000001
        /*0330*/ 	.word	0x00000001


	//----- nvinfo : EIATTR_CRS_STACK_SIZE
	.align		4
.L_39:
        /*0334*/ 	.byte	0x04, 0x1e
        /*0336*/ 	.short	(.L_41 - .L_40)
.L_40:
        /*0338*/ 	.word	0x00000000


	//----- nvinfo : EIATTR_CBANK_PARAM_SIZE
	.align		4
.L_41:
        /*033c*/ 	.byte	0x03, 0x19
        /*033e*/ 	.short	0x0470


	//----- nvinfo : EIATTR_PARAM_CBANK
	.align		4
        /*0340*/ 	.byte	0x04, 0x0a
        /*0342*/ 	.short	(.L_43 - .L_42)
	.align		4
.L_42:
        /*0344*/ 	.word	index@(.nv.constant0._ZN7cutlass13device_kernelINS_4gemm6kernel13GemmUniversalIN4cute5tupleIJiiiiEEENS1_10collective13CollectiveMmaINS1_34MainloopSm90TmaGmmaWarpSpecializedILi7ENS5_IJNS4_1CILi4EEESB_NSA_ILi1EEEEEENS1_35KernelTmaWarpSpecializedCooperativeEEENS5_IJNSA_ILi128EEESG_NSA_ILi32EEEEEEfNS5_IJlSC_lEEEfSJ_NS4_8TiledMMAINS4_8MMA_AtomIJNS4_4SM904GMMA30MMA_64x128x8_F32TF32TF32_SS_TNILNSN_7ScaleInE1ELSP_1EEEEEENS4_6LayoutINS5_IJNSA_ILi2EEESC_SC_EEENS5_IJSC_NSA_ILi0EEESV_EEEEENS5_IJNS4_10UnderscoreESY_SY_EEEEENS4_23SM90_TMA_LOAD_MULTICASTENS4_14ComposedLayoutINS4_7SwizzleILi3ELi4ELi3EEENS4_18smem_ptr_flag_bitsILi32EEENSS_INS5_IJNSA_ILi8EEESH_EEENS5_IJSH_SC_EEEEEEEvNS4_8identityES11_S1B_vS1C_EENS_8epilogue10collective6detail29Sm90TmaWarpSpecializedAdapterINS1F_15DefaultEpilogueIfSJ_SJ_NS1E_6thread17LinearCombinationIfLi1EffLNS1J_9ScaleType4KindE0ELNS_15FloatRoundStyleE2EfEENS1_15EpilogueDefaultEEEEEvvEEEEvNT_6ParamsE)
        /*0348*/ 	.short	0x0210
        /*034a*/ 	.short	0x0470


	//----- nvinfo : EIATTR_SW_WAR
	.align		4
.L_43:
        /*034c*/ 	.byte	0x04, 0x36
        /*034e*/ 	.short	(.L_45 - .L_44)
.L_44:
        /*0350*/ 	.word	0x00000008
.L_45:


//--------------------- .nv.callgraph             --------------------------
	.section	.nv.callgraph,"",@"SHT_CUDA_CALLGRAPH"
	.align	4
	.sectionentsize	8
	.align		4
        /*0000*/ 	.word	0x00000000
	.align		4
        /*0004*/ 	.word	0xffffffff
	.align		4
        /*0008*/ 	.word	index@(_ZN7cutlass13device_kernelINS_4gemm6kernel13GemmUniversalIN4cute5tupleIJiiiiEEENS1_10collective13CollectiveMmaINS1_34MainloopSm90TmaGmmaWarpSpecializedILi7ENS5_IJNS4_1CILi4EEESB_NSA_ILi1EEEEEENS1_35KernelTmaWarpSpecializedCooperativeEEENS5_IJNSA_ILi128EEESG_NSA_ILi32EEEEEEfNS5_IJlSC_lEEEfSJ_NS4_8TiledMMAINS4_8MMA_AtomIJNS4_4SM904GMMA30MMA_64x128x8_F32TF32TF32_SS_TNILNSN_7ScaleInE1ELSP_1EEEEEENS4_6LayoutINS5_IJNSA_ILi2EEESC_SC_EEENS5_IJSC_NSA_ILi0EEESV_EEEEENS5_IJNS4_10UnderscoreESY_SY_EEEEENS4_23SM90_TMA_LOAD_MULTICASTENS4_14ComposedLayoutINS4_7SwizzleILi3ELi4ELi3EEENS4_18smem_ptr_flag_bitsILi32EEENSS_INS5_IJNSA_ILi8EEESH_EEENS5_IJSH_SC_EEEEEEEvNS4_8identityES11_S1B_vS1C_EENS_8epilogue10collective6detail29Sm90TmaWarpSpecializedAdapterINS1F_15DefaultEpilogueIfSJ_SJ_NS1E_6thread17LinearCombinationIfLi1EffLNS1J_9ScaleType4KindE0ELNS_15FloatRoundStyleE2EfEENS1_15EpilogueDefaultEEEEEvvEEEEvNT_6ParamsE)
	.align		4
        /*000c*/ 	.word	index@(__assertfail)
	.align		4
        /*0010*/ 	.word	0x00000000
	.align		4
        /*0014*/ 	.word	0xfffffffe
	.align		4
        /*0018*/ 	.word	0x00000000
	.align		4
        /*001c*/ 	.word	0xfffffffd
	.align		4
        /*0020*/ 	.word	0x00000000
	.align		4
        /*0024*/ 	.word	0xfffffffc


//--------------------- .nv.constant4             --------------------------
	.section	.nv.constant4,"a",@progbits
	.align	8
	.align		8
.nv.constant4:
        /*0000*/ 	.dword	__assertfail
	.align		8
        /*0008*/ 	.dword	__unnamed_1
	.align		8
        /*0010*/ 	.dword	_ZN40_INTERNAL_b1619d44_4_k_cu_e3da5298_213114cuda3std3__45__cpo5beginE
	.align		8
        /*0018*/ 	.dword	_ZN40_INTERNAL_b1619d44_4_k_cu_e3da5298_213114cuda3std3__45__cpo3endE
	.align		8
        /*0020*/ 	.dword	_ZN40_INTERNAL_b1619d44_4_k_cu_e3da5298_213114cuda3std3__45__cpo6cbeginE
	.align		8
        /*0028*/ 	.dword	_ZN40_INTERNAL_b1619d44_4_k_cu_e3da5298_213114cuda3std3__45__cpo4cendE
	.align		8
        /*0030*/ 	.dword	_ZN40_INTERNAL_b1619d44_4_k_cu_e3da5298_213114cuda3std3__442_GLOBAL__N__b1619d44_4_k_cu_e3da5298_213116ignoreE
	.align		8
        /*0038*/ 	.dword	_ZN40_INTERNAL_b1619d44_4_k_cu_e3da5298_213114cuda3std3__419piecewise_constructE
	.align		8
        /*0040*/ 	.dword	_ZN40_INTERNAL_b1619d44_4_k_cu_e3da5298_213114cuda3std3__48in_placeE
	.align		8
        /*0048*/ 	.dword	_ZN40_INTERNAL_b1619d44_4_k_cu_e3da5298_213114cuda3std6ranges3__45__cpo4swapE
	.align		8
        /*0050*/ 	.dword	_ZN40_INTERNAL_b1619d44_4_k_cu_e3da5298_213114cuda3std6ranges3__45__cpo9iter_moveE
	.align		8
        /*0058*/ 	.dword	_ZN40_INTERNAL_b1619d44_4_k_cu_e3da5298_213114cute7productE
	.align		8
        /*0060*/ 	.dword	_ZN40_INTERNAL_b1619d44_4_k_cu_e3da5298_213114cute1_E
	.align		8
        /*0068*/ 	.dword	$str$22
	.align		8
        /*0070*/ 	.dword	$str$23


//--------------------- .text._ZN7cutlass13device_kernelINS_4gemm6kernel13GemmUniversalIN4cute5tupleIJiiiiEEENS1_10collective13CollectiveMmaINS1_34MainloopSm90TmaGmmaWarpSpecializedILi7ENS5_IJNS4_1CILi4EEESB_NSA_ILi1EEEEEENS1_35KernelTmaWarpSpecializedCooperativeEEENS5_IJNSA_ILi128EEESG_NSA_ILi32EEEEEEfNS5_IJlSC_lEEEfSJ_NS4_8TiledMMAINS4_8MMA_AtomIJNS4_4SM904GMMA30MMA_64x128x8_F32TF32TF32_SS_TNILNSN_7ScaleInE1ELSP_1EEEEEENS4_6LayoutINS5_IJNSA_ILi2EEESC_SC_EEENS5_IJSC_NSA_ILi0EEESV_EEEEENS5_IJNS4_10UnderscoreESY_SY_EEEEENS4_23SM90_TMA_LOAD_MULTICASTENS4_14ComposedLayoutINS4_7SwizzleILi3ELi4ELi3EEENS4_18smem_ptr_flag_bitsILi32EEENSS_INS5_IJNSA_ILi8EEESH_EEENS5_IJSH_SC_EEEEEEEvNS4_8identityES11_S1B_vS1C_EENS_8epilogue10collective6detail29Sm90TmaWarpSpecializedAdapterINS1F_15DefaultEpilogueIfSJ_SJ_NS1E_6thread17LinearCombinationIfLi1EffLNS1J_9ScaleType4KindE0ELNS_15FloatRoundStyleE2EfEENS1_15EpilogueDefaultEEEEEvvEEEEvNT_6ParamsE --------------------------
	.section	.text._ZN7cutlass13device_kernelINS_4gemm6kernel13GemmUniversalIN4cute5tupleIJiiiiEEENS1_10collective13CollectiveMmaINS1_34MainloopSm90TmaGmmaWarpSpecializedILi7ENS5_IJNS4_1CILi4EEESB_NSA_ILi1EEEEEENS1_35KernelTmaWarpSpecializedCooperativeEEENS5_IJNSA_ILi128EEESG_NSA_ILi32EEEEEEfNS5_IJlSC_lEEEfSJ_NS4_8TiledMMAINS4_8MMA_AtomIJNS4_4SM904GMMA30MMA_64x128x8_F32TF32TF32_SS_TNILNSN_7ScaleInE1ELSP_1EEEEEENS4_6LayoutINS5_IJNSA_ILi2EEESC_SC_EEENS5_IJSC_NSA_ILi0EEESV_EEEEENS5_IJNS4_10UnderscoreESY_SY_EEEEENS4_23SM90_TMA_LOAD_MULTICASTENS4_14ComposedLayoutINS4_7SwizzleILi3ELi4ELi3EEENS4_18smem_ptr_flag_bitsILi32EEENSS_INS5_IJNSA_ILi8EEESH_EEENS5_IJSH_SC_EEEEEEEvNS4_8identityES11_S1B_vS1C_EENS_8epilogue10collective6detail29Sm90TmaWarpSpecializedAdapterINS1F_15DefaultEpilogueIfSJ_SJ_NS1E_6thread17LinearCombinationIfLi1EffLNS1J_9ScaleType4KindE0ELNS_15FloatRoundStyleE2EfEENS1_15EpilogueDefaultEEEEEvvEEEEvNT_6ParamsE,"ax",@progbits
	.align	128
.text._ZN7cutlass13device_kernelINS_4gemm6kernel13GemmUniversalIN4cute5tupleIJiiiiEEENS1_10collective13CollectiveMmaINS1_34MainloopSm90TmaGmmaWarpSpecializedILi7ENS5_IJNS4_1CILi4EEESB_NSA_ILi1EEEEEENS1_35KernelTmaWarpSpecializedCooperativeEEENS5_IJNSA_ILi128EEESG_NSA_ILi32EEEEEEfNS5_IJlSC_lEEEfSJ_NS4_8TiledMMAINS4_8MMA_AtomIJNS4_4SM904GMMA30MMA_64x128x8_F32TF32TF32_SS_TNILNSN_7ScaleInE1ELSP_1EEEEEENS4_6LayoutINS5_IJNSA_ILi2EEESC_SC_EEENS5_IJSC_NSA_ILi0EEESV_EEEEENS5_IJNS4_10UnderscoreESY_SY_EEEEENS4_23SM90_TMA_LOAD_MULTICASTENS4_14ComposedLayoutINS4_7SwizzleILi3ELi4ELi3EEENS4_18smem_ptr_flag_bitsILi32EEENSS_INS5_IJNSA_ILi8EEESH_EEENS5_IJSH_SC_EEEEEEEvNS4_8identityES11_S1B_vS1C_EENS_8epilogue10collective6detail29Sm90TmaWarpSpecializedAdapterINS1F_15DefaultEpilogueIfSJ_SJ_NS1E_6thread17LinearCombinationIfLi1EffLNS1J_9ScaleType4KindE0ELNS_15FloatRoundStyleE2EfEENS1_15EpilogueDefaultEEEEEvvEEEEvNT_6ParamsE:
        .type           _ZN7cutlass13device_kernelINS_4gemm6kernel13GemmUniversalIN4cute5tupleIJiiiiEEENS1_10collective13CollectiveMmaINS1_34MainloopSm90TmaGmmaWarpSpecializedILi7ENS5_IJNS4_1CILi4EEESB_NSA_ILi1EEEEEENS1_35KernelTmaWarpSpecializedCooperativeEEENS5_IJNSA_ILi128EEESG_NSA_ILi32EEEEEEfNS5_IJlSC_lEEEfSJ_NS4_8TiledMMAINS4_8MMA_AtomIJNS4_4SM904GMMA30MMA_64x128x8_F32TF32TF32_SS_TNILNSN_7ScaleInE1ELSP_1EEEEEENS4_6LayoutINS5_IJNSA_ILi2EEESC_SC_EEENS5_IJSC_NSA_ILi0EEESV_EEEEENS5_IJNS4_10UnderscoreESY_SY_EEEEENS4_23SM90_TMA_LOAD_MULTICASTENS4_14ComposedLayoutINS4_7SwizzleILi3ELi4ELi3EEENS4_18smem_ptr_flag_bitsILi32EEENSS_INS5_IJNSA_ILi8EEESH_EEENS5_IJSH_SC_EEEEEEEvNS4_8identityES11_S1B_vS1C_EENS_8epilogue10collective6detail29Sm90TmaWarpSpecializedAdapterINS1F_15DefaultEpilogueIfSJ_SJ_NS1E_6thread17LinearCombinationIfLi1EffLNS1J_9ScaleType4KindE0ELNS_15FloatRoundStyleE2EfEENS1_15EpilogueDefaultEEEEEvvEEEEvNT_6ParamsE,@function
        .size           _ZN7cutlass13device_kernelINS_4gemm6kernel13GemmUniversalIN4cute5tupleIJiiiiEEENS1_10collective13CollectiveMmaINS1_34MainloopSm90TmaGmmaWarpSpecializedILi7ENS5_IJNS4_1CILi4EEESB_NSA_ILi1EEEEEENS1_35KernelTmaWarpSpecializedCooperativeEEENS5_IJNSA_ILi128EEESG_NSA_ILi32EEEEEEfNS5_IJlSC_lEEEfSJ_NS4_8TiledMMAINS4_8MMA_AtomIJNS4_4SM904GMMA30MMA_64x128x8_F32TF32TF32_SS_TNILNSN_7ScaleInE1ELSP_1EEEEEENS4_6LayoutINS5_IJNSA_ILi2EEESC_SC_EEENS5_IJSC_NSA_ILi0EEESV_EEEEENS5_IJNS4_10UnderscoreESY_SY_EEEEENS4_23SM90_TMA_LOAD_MULTICASTENS4_14ComposedLayoutINS4_7SwizzleILi3ELi4ELi3EEENS4_18smem_ptr_flag_bitsILi32EEENSS_INS5_IJNSA_ILi8EEESH_EEENS5_IJSH_SC_EEEEEEEvNS4_8identityES11_S1B_vS1C_EENS_8epilogue10collective6detail29Sm90TmaWarpSpecializedAdapterINS1F_15DefaultEpilogueIfSJ_SJ_NS1E_6thread17LinearCombinationIfLi1EffLNS1J_9ScaleType4KindE0ELNS_15FloatRoundStyleE2EfEENS1_15EpilogueDefaultEEEEEvvEEEEvNT_6ParamsE,(.L_x_205 - _ZN7cutlass13device_kernelINS_4gemm6kernel13GemmUniversalIN4cute5tupleIJiiiiEEENS1_10collective13CollectiveMmaINS1_34MainloopSm90TmaGmmaWarpSpecializedILi7ENS5_IJNS4_1CILi4EEESB_NSA_ILi1EEEEEENS1_35KernelTmaWarpSpecializedCooperativeEEENS5_IJNSA_ILi128EEESG_NSA_ILi32EEEEEEfNS5_IJlSC_lEEEfSJ_NS4_8TiledMMAINS4_8MMA_AtomIJNS4_4SM904GMMA30MMA_64x128x8_F32TF32TF32_SS_TNILNSN_7ScaleInE1ELSP_1EEEEEENS4_6LayoutINS5_IJNSA_ILi2EEESC_SC_EEENS5_IJSC_NSA_ILi0EEESV_EEEEENS5_IJNS4_10UnderscoreESY_SY_EEEEENS4_23SM90_TMA_LOAD_MULTICASTENS4_14ComposedLayoutINS4_7SwizzleILi3ELi4ELi3EEENS4_18smem_ptr_flag_bitsILi32EEENSS_INS5_IJNSA_ILi8EEESH_EEENS5_IJSH_SC_EEEEEEEvNS4_8identityES11_S1B_vS1C_EENS_8epilogue10collective6detail29Sm90TmaWarpSpecializedAdapterINS1F_15DefaultEpilogueIfSJ_SJ_NS1E_6thread17LinearCombinationIfLi1EffLNS1J_9ScaleType4KindE0ELNS_15FloatRoundStyleE2EfEENS1_15EpilogueDefaultEEEEEvvEEEEvNT_6ParamsE)
        .other          _ZN7cutlass13device_kernelINS_4gemm6kernel13GemmUniversalIN4cute5tupleIJiiiiEEENS1_10collective13CollectiveMmaINS1_34MainloopSm90TmaGmmaWarpSpecializedILi7ENS5_IJNS4_1CILi4EEESB_NSA_ILi1EEEEEENS1_35KernelTmaWarpSpecializedCooperativeEEENS5_IJNSA_ILi128EEESG_NSA_ILi32EEEEEEfNS5_IJlSC_lEEEfSJ_NS4_8TiledMMAINS4_8MMA_AtomIJNS4_4SM904GMMA30MMA_64x128x8_F32TF32TF32_SS_TNILNSN_7ScaleInE1ELSP_1EEEEEENS4_6LayoutINS5_IJNSA_ILi2EEESC_SC_EEENS5_IJSC_NSA_ILi0EEESV_EEEEENS5_IJNS4_10UnderscoreESY_SY_EEEEENS4_23SM90_TMA_LOAD_MULTICASTENS4_14ComposedLayoutINS4_7SwizzleILi3ELi4ELi3EEENS4_18smem_ptr_flag_bitsILi32EEENSS_INS5_IJNSA_ILi8EEESH_EEENS5_IJSH_SC_EEEEEEEvNS4_8identityES11_S1B_vS1C_EENS_8epilogue10collective6detail29Sm90TmaWarpSpecializedAdapterINS1F_15DefaultEpilogueIfSJ_SJ_NS1E_6thread17LinearCombinationIfLi1EffLNS1J_9ScaleType4KindE0ELNS_15FloatRoundStyleE2EfEENS1_15EpilogueDefaultEEEEEvvEEEEvNT_6ParamsE,@"STO_CUDA_ENTRY STV_DEFAULT"
_ZN7cutlass13device_kernelINS_4gemm6kernel13GemmUniversalIN4cute5tupleIJiiiiEEENS1_10collective13CollectiveMmaINS1_34MainloopSm90TmaGmmaWarpSpecializedILi7ENS5_IJNS4_1CILi4EEESB_NSA_ILi1EEEEEENS1_35KernelTmaWarpSpecializedCooperativeEEENS5_IJNSA_ILi128EEESG_NSA_ILi32EEEEEEfNS5_IJlSC_lEEEfSJ_NS4_8TiledMMAINS4_8MMA_AtomIJNS4_4SM904GMMA30MMA_64x128x8_F32TF32TF32_SS_TNILNSN_7ScaleInE1ELSP_1EEEEEENS4_6LayoutINS5_IJNSA_ILi2EEESC_SC_EEENS5_IJSC_NSA_ILi0EEESV_EEEEENS5_IJNS4_10UnderscoreESY_SY_EEEEENS4_23SM90_TMA_LOAD_MULTICASTENS4_14ComposedLayoutINS4_7SwizzleILi3ELi4ELi3EEENS4_18smem_ptr_flag_bitsILi32EEENSS_INS5_IJNSA_ILi8EEESH_EEENS5_IJSH_SC_EEEEEEEvNS4_8identityES11_S1B_vS1C_EENS_8epilogue10collective6detail29Sm90TmaWarpSpecializedAdapterINS1F_15DefaultEpilogueIfSJ_SJ_NS1E_6thread17LinearCombinationIfLi1EffLNS1J_9ScaleType4KindE0ELNS_15FloatRoundStyleE2EfEENS1_15EpilogueDefaultEEEEEvvEEEEvNT_6ParamsE:
[----:B------:R-:W0:Y:S01]  /*0000*/  LDC R1, c[0x0][0x28] ;  /* 0x00000a00ff017b82 */ /* 0x000e220000000800 */
[----:B------:R-:W1:Y:S01]  /*0010*/  S2R R95, SR_TID.X ;  /* 0x00000000005f7919 */ /* 0x000e620000002100 */
[----:B------:R-:W-:Y:S01]  /*0020*/  ELECT P0, URZ, PT ;  /* 0x00000000003f782f */ /* 0x000fe20003800000 */
[----:B------:R-:W-:Y:S01]  /*0030*/  BSSY B0, `(.L_x_0) ;  /* 0x000000f000007945 */ /* 0x000fe20003800000 */
[--C-:B-1----:R-:W-:Y:S02]  /*0040*/  SHF.R.U32.HI R0, RZ, 0x5, R95.reuse ;  /* 0x00000005ff007819 */ /* 0x102fe4000001165f */
[----:B------:R-:W-:-:S03]  /*0050*/  SHF.R.U32.HI R7, RZ, 0x7, R95 ;  /* 0x00000007ff077819 */ /* 0x000fc6000001165f */
[----:B------:R-:W1:Y:S04]  /*0060*/  SHFL.IDX PT, R3, R0, RZ, 0x1f ;  /* 0x00001fff00037589 */ /* 0x000e6800000e0000 */
[----:B------:R2:W3:Y:S01]  /*0070*/  SHFL.IDX PT, R2, R7, RZ, 0x1f ;  /* 0x00001fff07027589 */ /* 0x0004e200000e0000 */
[----:B-1----:R-:W-:-:S13]  /*0080*/  ISETP.NE.OR P0, PT, R3, RZ, !P0 ;  /* 0x000000ff0300720c */ /* 0x002fda0004705670 */
[----:B0-23--:R-:W-:Y:S05]  /*0090*/  @P0 BRA `(.L_x_1) ;  /* 0x0000000000200947 */ /* 0x00dfea0003800000 */
[----:B------:R-:W-:Y:S02]  /*00a0*/  ULDC.64 UR4, c[0x0][0x198] ;  /* 0x0000660000047ab9 */ /* 0x000fe40000000a00 */
[----:B------:R-:W-:Y:S02]  /*00b0*/  UIADD3 UR6, UP0, UR4, 0xf0, URZ ;  /* 0x000000f004067890 */ /* 0x000fe4000ff1e03f */
[----:B------:R-:W-:Y:S02]  /*00c0*/  UIADD3 UR4, UP1, UR4, 0x1f0, URZ ;  /* 0x000001f004047890 */ /* 0x000fe4000ff3e03f */
[----:B------:R-:W-:Y:S02]  /*00d0*/  UIADD3.X UR7, URZ, UR5, URZ, UP0, !UPT ;  /* 0x000000053f077290 */ /* 0x000fe400087fe43f */
[----:B------:R-:W-:-:S07]  /*00e0*/  UIADD3.X UR5, URZ, UR5, URZ, UP1, !UPT ;  /* 0x000000053f057290 */ /* 0x000fce0008ffe43f */
[----:B------:R0:W-:Y:S02]  /*00f0*/  UTMACCTL.PF [UR6] ;  /* 0x00000000060079b9 */ /* 0x0001e40008040000 */
[----:B------:R0:W-:Y:S02]  /*0100*/  UTMACCTL.PF [UR4] ;  /* 0x00000000040079b9 */ /* 0x0001e40008040000 */
[----:B0-----:R-:W-:Y:S01]  /*0110*/  NOP ;  /* 0x0000000000007918 */ /* 0x001fe20000000000 */
.L_x_1:
[----:B------:R-:W-:Y:S05]  /*0120*/  BSYNC B0 ;  /* 0x0000000000007941 */ /* 0x000fea0003800000 */
.L_x_0:
[----:B------:R-:W0:Y:S01]  /*0130*/  SHFL.IDX PT, R5, R0, RZ, 0x1f ;  /* 0x00001fff00057589 */ /* 0x000e2200000e0000 */
[----:B------:R-:W-:-:S04]  /*0140*/  SHF.R.S32.HI R4, RZ, 0x1f, R95 ;  /* 0x0000001fff047819 */ /* 0x000fc8000001145f */
[----:B------:R-:W-:Y:S02]  /*0150*/  LEA.HI R4, R4, R95, RZ, 0x7 ;  /* 0x0000005f04047211 */ /* 0x000fe400078f38ff */
[----:B0-----:R-:W-:-:S13]  /*0160*/  ISETP.NE.AND P0, PT, R5, RZ, PT ;  /* 0x000000ff0500720c */ /* 0x001fda0003f05270 */
[----:B------:R-:W-:Y:S05]  /*0170*/  @P0 BRA `(.L_x_2) ;  /* 0x0000000000700947 */ /* 0x000fea0003800000 */
[----:B------:R-:W0:Y:S01]  /*0180*/  S2UR UR8, SR_CgaCtaId ;  /* 0x00000000000879c3 */ /* 0x000e220000008800 */
[----:B------:R-:W-:Y:S01]  /*0190*/  UMOV UR4, 0x400 ;  /* 0x0000040000047882 */ /* 0x000fe20000000000 */
[----:B------:R-:W-:Y:S01]  /*01a0*/  UMOV UR5, 0x1 ;  /* 0x0000000100057882 */ /* 0x000fe20000000000 */
[----:B------:R-:W-:Y:S01]  /*01b0*/  UMOV UR6, 0xe ;  /* 0x0000000e00067882 */ /* 0x000fe20000000000 */
[----:B------:R-:W-:Y:S01]  /*01c0*/  ELECT P0, URZ, PT ;  /* 0x00000000003f782f */ /* 0x000fe20003800000 */
[----:B------:R-:W-:-:S04]  /*01d0*/  UIADD3 UR6, -UR6, 0x100000, URZ ;  /* 0x0010000006067890 */ /* 0x000fc8000fffe13f */
[----:B------:R-:W-:Y:S02]  /*01e0*/  USHF.L.U32 UR7, UR6, 0xb, URZ ;  /* 0x0000000b06077899 */ /* 0x000fe4000800063f */
[----:B------:R-:W-:Y:S02]  /*01f0*/  USHF.L.U32 UR6, UR6, 0x1, URZ ;  /* 0x0000000106067899 */ /* 0x000fe4000800063f */
[----:B0-----:R-:W-:Y:S02]  /*0200*/  ULEA UR8, UR8, UR4, 0x18 ;  /* 0x0000000408087291 */ /* 0x001fe4000f8ec03f */
[----:B------:R-:W-:-:S04]  /*0210*/  UIADD3 UR4, -UR5, 0x100000, URZ ;  /* 0x0010000005047890 */ /* 0x000fc8000fffe13f */
[----:B------:R-:W-:Y:S02]  /*0220*/  USHF.L.U32 UR5, UR4, 0xb, URZ ;  /* 0x0000000b04057899 */ /* 0x000fe4000800063f */
[----:B------:R-:W-:Y:S01]  /*0230*/  USHF.L.U32 UR4, UR4, 0x1, URZ ;  /* 0x0000000104047899 */ /* 0x000fe2000800063f */
[----:B------:R-:W0:Y:S11]  /*0240*/  FENCE.VIEW.ASYNC.S ;  /* 0x00000000000073c6 */ /* 0x000e360000000000 */
[----:B0-----:R0:W1:Y:S01]  /*0250*/  SYNCS.EXCH.64 URZ, [UR8], UR4 ;  /* 0x00000004083f75b2 */ /* 0x0010620008000100 */
[----:B------:R0:W2:Y:S01]  /*0260*/  SYNCS.EXCH.64 URZ, [UR8+0x38], UR6 ;  /* 0x00003806083f75b2 */ /* 0x0000a20008000100 */
[----:B------:R0:W3:Y:S01]  /*0270*/  SYNCS.EXCH.64 URZ, [UR8+0x8], UR4 ;  /* 0x00000804083f75b2 */ /* 0x0000e20008000100 */
[----:B------:R0:W4:Y:S01]  /*0280*/  SYNCS.EXCH.64 URZ, [UR8+0x40], UR6 ;  /* 0x00004006083f75b2 */ /* 0x0001220008000100 */
[----:B------:R0:W0:Y:S01]  /*0290*/  SYNCS.EXCH.64 URZ, [UR8+0x10], UR4 ;  /* 0x00001004083f75b2 */ /* 0x0000220008000100 */
        /* <DEDUP_REMOVED lines=9> */
[----:B------:R-:W-:Y:S01]  /*0330*/  NOP ;  /* 0x0000000000007918 */ /* 0x000fe20000000000 */
.L_x_2:
[----:B0-----:R-:W0:Y:S01]  /*0340*/  S2UR UR8, SR_CTAID.X ;  /* 0x00000000000879c3 */ /* 0x001e220000002500 */
[----:B------:R-:W-:Y:S01]  /*0350*/  LOP3.LUT R4, R4, 0xffffff80, RZ, 0xc0, !PT ;  /* 0xffffff8004047812 */ /* 0x000fe200078ec0ff */
[----:B------:R-:W5:Y:S01]  /*0360*/  SHFL.IDX PT, R0, R0, RZ, 0x1f ;  /* 0x00001fff00007589 */ /* 0x000f6200000e0000 */
[----:B------:R-:W-:Y:S01]  /*0370*/  SHF.R.S32.HI R10, RZ, 0x1f, R5 ;  /* 0x0000001fff0a7819 */ /* 0x000fe20000011405 */
[----:B------:R-:W-:Y:S01]  /*0380*/  ULDC UR4, c[0x0][0x150] ;  /* 0x0000540000047ab9 */ /* 0x000fe20000000800 */
[----:B------:R-:W-:Y:S01]  /*0390*/  ELECT P0, URZ, PT ;  /* 0x00000000003f782f */ /* 0x000fe20003800000 */
[----:B------:R-:W-:Y:S01]  /*03a0*/  IMAD.IADD R8, R95, 0x1, -R4 ;  /* 0x000000015f087824 */ /* 0x000fe200078e0a04 */
[----:B------:R-:W-:Y:S01]  /*03b0*/  LEA.HI R10, R10, R5, RZ, 0x2 ;  /* 0x000000050a0a7211 */ /* 0x000fe200078f10ff */
[----:B------:R-:W1:Y:S01]  /*03c0*/  S2R R4, SR_CTAID.Y ;  /* 0x0000000000047919 */ /* 0x000e620000002600 */
[----:B------:R-:W2:Y:S01]  /*03d0*/  LDC R12, c[0x0][0x144] ;  /* 0x00005100ff0c7b82 */ /* 0x000ea20000000800 */
[----:B------:R-:W-:Y:S01]  /*03e0*/  NOP ;  /* 0x0000000000007918 */ /* 0x000fe20000000000 */
[----:B------:R-:W-:Y:S01]  /*03f0*/  SHF.R.S32.HI R9, RZ, 0x1f, R8 ;  /* 0x0000001fff097819 */ /* 0x000fe20000011408 */
[----:B------:R-:W-:Y:S01]  /*0400*/  NOP ;  /* 0x0000000000007918 */ /* 0x000fe20000000000 */
[----:B------:R-:W-:Y:S01]  /*0410*/  LOP3.LUT R10, R10, 0x3ffffffc, RZ, 0xc0, !PT ;  /* 0x3ffffffc0a0a7812 */ /* 0x000fe200078ec0ff */
[----:B------:R-:W-:Y:S01]  /*0420*/  IMAD.MOV.U32 R22, RZ, RZ, 0x1 ;  /* 0x00000001ff167424 */ /* 0x000fe200078e00ff */
[----:B------:R-:W-:-:S02]  /*0430*/  LEA.HI R9, R9, R8, RZ, 0x3 ;  /* 0x0000000809097211 */ /* 0x000fc400078f18ff */
[----:B------:R-:W3:Y:S01]  /*0440*/  LDC R13, c[0x0][0x140] ;  /* 0x00005000ff0d7b82 */ /* 0x000ee20000000800 */
[----:B------:R-:W-:Y:S01]  /*0450*/  IMAD.IADD R10, R5, 0x1, -R10 ;  /* 0x00000001050a7824 */ /* 0x000fe200078e0a0a */
[--C-:B------:R-:W-:Y:S02]  /*0460*/  SHF.R.S32.HI R6, RZ, 0x3, R9.reuse ;  /* 0x00000003ff067819 */ /* 0x100fe40000011409 */
[----:B------:R-:W-:Y:S02]  /*0470*/  SHF.R.S32.HI R9, RZ, 0x1f, R9 ;  /* 0x0000001fff097819 */ /* 0x000fe40000011409 */
[----:B------:R-:W-:Y:S02]  /*0480*/  ISETP.NE.AND P3, PT, R2, RZ, PT ;  /* 0x000000ff0200720c */ /* 0x000fe40003f65270 */
[----:B0-----:R-:W-:Y:S02]  /*0490*/  I2FP.F32.U32 R11, UR8 ;  /* 0x00000008000b7c45 */ /* 0x001fe40008201000 */
[----:B------:R-:W-:-:S02]  /*04a0*/  LEA.HI R9, R9, R6, RZ, 0x2 ;  /* 0x0000000609097211 */ /* 0x000fc400078f10ff */
[----:B-----5:R-:W-:Y:S01]  /*04b0*/  ISETP.NE.OR P0, PT, R0, RZ, !P0 ;  /* 0x000000ff0000720c */ /* 0x020fe20004705670 */
[----:B------:R-:W-:Y:S01]  /*04c0*/  FMUL R11, R11, UR4 ;  /* 0x000000040b0b7c20 */ /* 0x000fe20008400000 */
[----:B------:R-:W-:Y:S01]  /*04d0*/  LOP3.LUT R9, R9, 0xfffffffc, RZ, 0xc0, !PT ;  /* 0xfffffffc09097812 */ /* 0x000fe200078ec0ff */
[----:B------:R-:W-:Y:S01]  /*04e0*/  ULDC UR4, c[0x0][0x154] ;  /* 0x0000550000047ab9 */ /* 0x000fe20000000800 */
[----:B------:R-:W-:-:S03]  /*04f0*/  SHF.R.S32.HI R0, RZ, 0x1f, R3 ;  /* 0x0000001fff007819 */ /* 0x000fc60000011403 */
[----:B------:R-:W0:Y:S01]  /*0500*/  F2I.U32.TRUNC.NTZ R11, R11 ;  /* 0x0000000b000b7305 */ /* 0x000e22000020f000 */
[----:B------:R-:W-:Y:S01]  /*0510*/  IMAD.IADD R9, R6, 0x1, -R9 ;  /* 0x0000000106097824 */ /* 0x000fe200078e0a09 */
[----:B------:R-:W-:-:S03]  /*0520*/  LEA.HI R0, R0, R3, RZ, 0x2 ;  /* 0x0000000300007211 */ /* 0x000fc600078f10ff */
[----:B------:R-:W-:Y:S01]  /*0530*/  IMAD R10, R10, 0x4, R9 ;  /* 0x000000040a0a7824 */ /* 0x000fe200078e0209 */
[----:B------:R-:W-:Y:S01]  /*0540*/  VOTEU.ALL UP0, P0 ;  /* 0x00000000003f7886 */ /* 0x000fe20000000000 */
[----:B------:R-:W-:Y:S01]  /*0550*/  LOP3.LUT R0, R0, 0xfffffffc, RZ, 0xc0, !PT ;  /* 0xfffffffc00007812 */ /* 0x000fe200078ec0ff */
[----:B------:R-:W-:Y:S01]  /*0560*/  VOTEU.ALL UP1, P0 ;  /* 0x00000000003f7886 */ /* 0x000fe20000020000 */
[C---:B------:R-:W-:Y:S01]  /*0570*/  IMAD.SHL.U32 R19, R10.reuse, 0x4, RZ ;  /* 0x000000040a137824 */ /* 0x040fe200078e00ff */
[----:B------:R-:W-:Y:S01]  /*0580*/  SHF.R.S32.HI R9, RZ, 0x1f, R10 ;  /* 0x0000001fff097819 */ /* 0x000fe2000001140a */
[----:B------:R-:W5:Y:S01]  /*0590*/  @!UP0 S2UR UR7, SR_CgaCtaId ;  /* 0x00000000000789c3 */ /* 0x000f620000008800 */
[----:B------:R-:W-:Y:S01]  /*05a0*/  IMAD.IADD R3, R3, 0x1, -R0 ;  /* 0x0000000103037824 */ /* 0x000fe200078e0a00 */
[----:B------:R-:W-:Y:S01]  /*05b0*/  @!UP0 UMOV UR6, 0x400 ;  /* 0x0000040000068882 */ /* 0x000fe20000000000 */
[----:B------:R-:W-:Y:S01]  /*05c0*/  LEA.HI R9, R9, R10, RZ, 0x2 ;  /* 0x0000000a09097211 */ /* 0x000fe200078f10ff */
[----:B0-----:R-:W-:Y:S01]  /*05d0*/  IMAD.MOV R15, RZ, RZ, -R11 ;  /* 0x000000ffff0f7224 */ /* 0x001fe200078e0a0b */
[----:B------:R-:W-:-:S02]  /*05e0*/  LOP3.LUT R19, R10, 0xc, R19, 0x78, !PT ;  /* 0x0000000c0a137812 */ /* 0x000fc400078e7813 */
[----:B------:R-:W-:Y:S01]  /*05f0*/  LOP3.LUT R11, R9, 0xfffffffc, RZ, 0xc0, !PT ;  /* 0xfffffffc090b7812 */ /* 0x000fe200078ec0ff */
[----:B--2---:R-:W-:Y:S01]  /*0600*/  IMAD R6, R12, R15, UR8 ;  /* 0x000000080c067e24 */ /* 0x004fe2000f8e020f */
[----:B-1----:R-:W-:Y:S01]  /*0610*/  I2FP.F32.U32 R12, R4 ;  /* 0x00000004000c7245 */ /* 0x002fe20000201000 */
[----:B------:R-:W0:Y:S01]  /*0620*/  LDC R9, c[0x0][0x148] ;  /* 0x00005200ff097b82 */ /* 0x000e220000000800 */
[----:B------:R-:W-:Y:S01]  /*0630*/  ISETP.NE.AND P1, PT, R3, 0x3, PT ;  /* 0x000000030300780c */ /* 0x000fe20003f25270 */
[----:B------:R-:W-:Y:S01]  /*0640*/  IMAD.IADD R11, R10, 0x1, -R11 ;  /* 0x000000010a0b7824 */ /* 0x000fe200078e0a0b */
[----:B---3--:R-:W-:Y:S01]  /*0650*/  ISETP.EQ.U32.AND P2, PT, R13, 0x1, PT ;  /* 0x000000010d00780c */ /* 0x008fe20003f42070 */
[----:B------:R-:W-:Y:S01]  /*0660*/  FMUL R12, R12, UR4 ;  /* 0x000000040c0c7c20 */ /* 0x000fe20008400000 */
[----:B------:R-:W-:Y:S01]  /*0670*/  UMOV UR4, 0x20 ;  /* 0x0000002000047882 */ /* 0x000fe20000000000 */
[----:B------:R-:W-:Y:S01]  /*0680*/  ISETP.EQ.OR P1, PT, R3, RZ, !P1 ;  /* 0x000000ff0300720c */ /* 0x000fe20004f22670 */
[----:B------:R-:W-:-:S04]  /*0690*/  @!UP0 UIADD3 UR4, -UR4, 0x100000, URZ ;  /* 0x0010000004048890 */ /* 0x000fc8000fffe13f */
[----:B------:R-:W-:Y:S02]  /*06a0*/  @!UP0 USHF.L.U32 UR5, UR4, 0xb, URZ ;  /* 0x0000000b04058899 */ /* 0x000fe4000800063f */
[----:B------:R-:W-:Y:S01]  /*06b0*/  @!UP0 USHF.L.U32 UR4, UR4, 0x1, URZ ;  /* 0x0000000104048899 */ /* 0x000fe2000800063f */
[----:B------:R-:W-:Y:S01]  /*06c0*/  ISETP.NE.AND P4, PT, R11, R6, PT ;  /* 0x000000060b00720c */ /* 0x000fe20003f85270 */
[----:B------:R-:W1:Y:S01]  /*06d0*/  F2I.U32.TRUNC.NTZ R12, R12 ;  /* 0x0000000c000c7305 */ /* 0x000e62000020f000 */
[----:B------:R-:W-:Y:S01]  /*06e0*/  ISETP.EQ.AND P1, PT, R2, RZ, P1 ;  /* 0x000000ff0200720c */ /* 0x000fe20000f22270 */
[----:B-----5:R-:W-:-:S03]  /*06f0*/  @!UP0 ULEA UR6, UR7, UR6, 0x18 ;  /* 0x0000000607068291 */ /* 0x020fc6000f8ec03f */
[----:B------:R-:W-:Y:S01]  /*0700*/  SEL R18, RZ, 0x1, !P1 ;  /* 0x00000001ff127807 */ /* 0x000fe20004800000 */
[----:B------:R-:W-:Y:S01]  /*0710*/  VOTEU.ALL UP0, P0 ;  /* 0x00000000003f7886 */ /* 0x000fe20000000000 */
[----:B------:R-:W-:Y:S01]  /*0720*/  LOP3.LUT P0, RZ, R8, 0x7, RZ, 0xc0, !PT ;  /* 0x0000000708ff7812 */ /* 0x000fe2000780c0ff */
[----:B------:R-:W-:-:S04]  /*0730*/  VIADD R8, R2, 0xffffffff ;  /* 0xffffffff02087836 */ /* 0x000fc80000000000 */
[----:B------:R-:W-:Y:S02]  /*0740*/  @P4 SHF.R.S32.HI R0, RZ, 0x1f, R19 ;  /* 0x0000001fff004819 */ /* 0x000fe40000011413 */
[----:B------:R-:W-:Y:S01]  /*0750*/  ISETP.LT.U32.AND P0, PT, R19, 0x10, !P0 ;  /* 0x000000101300780c */ /* 0x000fe20004701070 */
[----:B-1----:R-:W-:Y:S01]  /*0760*/  IMAD.MOV R23, RZ, RZ, -R12 ;  /* 0x000000ffff177224 */ /* 0x002fe200078e0a0c */
[----:B------:R-:W-:Y:S01]  /*0770*/  @P4 LEA.HI R0, R0, R19, RZ, 0x2 ;  /* 0x0000001300004211 */ /* 0x000fe200078f10ff */
[----:B------:R-:W1:Y:S02]  /*0780*/  FENCE.VIEW.ASYNC.S ;  /* 0x00000000000073c6 */ /* 0x000e640000000000 */
[----:B-1----:R1:W2:Y:S01]  /*0790*/  @!UP0 SYNCS.EXCH.64 URZ, [UR6+0x80], UR4 ;  /* 0x00008004063f85b2 */ /* 0x0022a20008000100 */
[----:B------:R-:W-:Y:S01]  /*07a0*/  ISETP.GE.U32.AND P6, PT, R8, 0x2, PT ;  /* 0x000000020800780c */ /* 0x000fe20003fc6070 */
[----:B0-----:R-:W-:Y:S01]  /*07b0*/  IMAD R11, R9, R23, R4 ;  /* 0x00000017090b7224 */ /* 0x001fe200078e0204 */
[----:B------:R-:W-:-:S02]  /*07c0*/  @P4 SHF.R.S32.HI R0, RZ, 0x2, R0 ;  /* 0x00000002ff004819 */ /* 0x000fc40000011400 */
[----:B------:R-:W-:Y:S02]  /*07d0*/  SEL R18, R18, 0x2, P6 ;  /* 0x0000000212127807 */ /* 0x000fe40003000000 */
[----:B------:R-:W-:Y:S02]  /*07e0*/  @P4 ISETP.NE.AND P5, PT, R0, R11, PT ;  /* 0x0000000b0000420c */ /* 0x000fe40003fa5270 */
[----:B------:R-:W-:Y:S02]  /*07f0*/  SEL R11, RZ, 0x1, !P0 ;  /* 0x00000001ff0b7807 */ /* 0x000fe40004000000 */
[----:B------:R-:W-:Y:S02]  /*0800*/  @P4 SEL R22, RZ, 0x1, P5 ;  /* 0x00000001ff164807 */ /* 0x000fe40002800000 */
[----:B------:R-:W-:Y:S02]  /*0810*/  LOP3.LUT R0, R95, 0x7f, RZ, 0xc0, !PT ;  /* 0x0000007f5f007812 */ /* 0x000fe400078ec0ff */
[----:B------:R-:W-:Y:S01]  /*0820*/  LOP3.LUT R22, R22, R11, RZ, 0xc0, !PT ;  /* 0x0000000b16167212 */ /* 0x000fe200078ec0ff */
[----:B------:R1:W0:Y:S01]  /*0830*/  @!UP1 SYNCS.EXCH.64 URZ, [UR6+0x88], UR4 ;  /* 0x00008804063f95b2 */ /* 0x0002220008000100 */
[----:B------:R-:W-:Y:S01]  /*0840*/  NOP ;  /* 0x0000000000007918 */ /* 0x000fe20000000000 */
[----:B-12---:R-:W-:Y:S05]  /*0850*/  @!P2 BRA `(.L_x_3) ;  /* 0x000000000008a947 */ /* 0x006fea0003800000 */
[----:B0---4-:R-:W-:Y:S01]  /*0860*/  UCGABAR_ARV ;  /* 0x00000000000079c7 */ /* 0x011fe20008000000 */
[----:B------:R-:W-:Y:S05]  /*0870*/  BRA `(.L_x_4) ;  /* 0x0000000000047947 */ /* 0x000fea0003800000 */
.L_x_3:
[----:B0---4-:R-:W-:Y:S01]  /*0880*/  NOP ;  /* 0x0000000000007918 */ /* 0x011fe20000000000 */
.L_x_4:
[----:B------:R-:W0:Y:S01]  /*0890*/  LDC R2, c[0x0][0x65c] ;  /* 0x00019700ff027b82 */ /* 0x000e220000000800 */
[----:B------:R-:W-:Y:S02]  /*08a0*/  IMAD.U32 R10, RZ, RZ, UR8 ;  /* 0x00000008ff0a7e24 */ /* 0x000fe4000f8e00ff */
[----:B------:R-:W-:Y:S01]  /*08b0*/  IMAD.MOV.U32 R11, RZ, RZ, RZ ;  /* 0x000000ffff0b7224 */ /* 0x000fe200078e00ff */
[----:B0-----:R-:W-:-:S04]  /*08c0*/  ISETP.NE.AND P1, PT, R2, 0x1, PT ;  /* 0x000000010200780c */ /* 0x001fc80003f25270 */
[----:B------:R-:W-:-:S09]  /*08d0*/  P2R R5, PR, RZ, 0x2 ;  /* 0x00000002ff057803 */ /* 0x000fd20000000000 */
[----:B------:R-:W0:Y:S01]  /*08e0*/  @P1 LDC R17, c[0x0][0x10] ;  /* 0x00000400ff111b82 */ /* 0x000e220000000800 */
[----:B------:R-:W-:Y:S02]  /*08f0*/  @P1 IMAD.MOV.U32 R5, RZ, RZ, RZ ;  /* 0x000000ffff051224 */ /* 0x000fe400078e00ff */
[----:B------:R-:W-:-:S05]  /*0900*/  @P1 IMAD.MOV.U32 R15, RZ, RZ, RZ ;  /* 0x000000ffff0f1224 */ /* 0x000fca00078e00ff */
[----:B------:R-:W1:Y:S01]  /*0910*/  @!P1 LDC R13, c[0x0][0xc] ;  /* 0x00000300ff0d9b82 */ /* 0x000e620000000800 */
[----:B------:R-:W-:Y:S01]  /*0920*/  ULDC UR4, c[0x0][0xc] ;  /* 0x0000030000047ab9 */ /* 0x000fe20000000800 */
[----:B------:R-:W-:Y:S01]  /*0930*/  ULDC UR5, c[0x0][0x10] ;  /* 0x0000040000057ab9 */ /* 0x000fe20000000800 */
[----:B------:R-:W-:Y:S01]  /*0940*/  ULDC UR6, c[0x0][0x14] ;  /* 0x0000050000067ab9 */ /* 0x000fe20000000800 */
[----:B------:R-:W-:-:S04]  /*0950*/  UIMAD.WIDE.U32 UR4, UR4, UR5, URZ ;  /* 0x00000005040472a5 */ /* 0x000fc8000f8e003f */
[----:B------:R-:W-:Y:S02]  /*0960*/  UIMAD.WIDE.U32 UR36, UR4, UR6, URZ ;  /* 0x00000006042472a5 */ /* 0x000fe4000f8e003f */
[----:B------:R-:W-:-:S04]  /*0970*/  UIMAD UR42, UR5, UR6, URZ ;  /* 0x00000006052a72a4 */ /* 0x000fc8000f8e023f */
[----:B------:R-:W-:Y:S01]  /*0980*/  UIADD3 UR42, UR37, UR42, URZ ;  /* 0x0000002a252a7290 */ /* 0x000fe2000fffe03f */
[----:B0-----:R-:W-:-:S04]  /*0990*/  @P1 IMAD.WIDE.U32 R16, R17, UR8, R4 ;  /* 0x0000000811101c25 */ /* 0x001fc8000f8e0004 */
[----:B------:R-:W-:Y:S02]  /*09a0*/  @P1 IMAD.IADD R17, R17, 0x1, R15 ;  /* 0x0000000111111824 */ /* 0x000fe400078e020f */
[----:B-1----:R-:W-:-:S04]  /*09b0*/  @!P1 IMAD.WIDE.U32 R10, R4, R13, R10 ;  /* 0x0000000d040a9225 */ /* 0x002fc800078e000a */
[----:B------:R-:W-:Y:S02]  /*09c0*/  @!P1 IMAD.MOV.U32 R16, RZ, RZ, R10 ;  /* 0x000000ffff109224 */ /* 0x000fe400078e000a */
[----:B------:R-:W-:Y:S01]  /*09d0*/  @!P1 IMAD.MOV.U32 R17, RZ, RZ, R11 ;  /* 0x000000ffff119224 */ /* 0x000fe200078e000b */
[----:B------:R-:W-:Y:S06]  /*09e0*/  @!P2 BRA `(.L_x_5) ;  /* 0x00000000000ca947 */ /* 0x000fec0003800000 */
[----:B------:R-:W-:Y:S01]  /*09f0*/  UCGABAR_WAIT ;  /* 0x0000000000007dc7 */ /* 0x000fe20008000000 */
[----:B------:R-:W-:Y:S01]  /*0a00*/  CCTL.IVALL ;  /* 0x00000000ff00798f */ /* 0x000fe20002000000 */
[----:B------:R-:W-:Y:S05]  /*0a10*/  BRA `(.L_x_6) ;  /* 0x0000000000047947 */ /* 0x000fea0003800000 */
.L_x_5:
[----:B------:R-:W-:Y:S06]  /*0a20*/  BAR.SYNC.DEFER_BLOCKING 0x0 ;  /* 0x0000000000007b1d */ /* 0x000fec0000010000 */
.L_x_6:
[----:B------:R-:W-:Y:S05]  /*0a30*/  @!P3 BRA `(.L_x_7) ;  /* 0x0000005000acb947 */ /* 0x000fea0003800000 */
[----:B------:R-:W-:-:S13]  /*0a40*/  ISETP.GT.U32.AND P0, PT, R8, 0x1, PT ;  /* 0x000000010800780c */ /* 0x000fda0003f04070 */
[----:B------:R-:W-:Y:S05]  /*0a50*/  @P0 EXIT ;  /* 0x000000000000094d */ /* 0x000fea0003800000 */
[----:B------:R-:W-:Y:S01]  /*0a60*/  ULDC.64 UR4, c[0x0][0x650] ;  /* 0x0001940000047ab9 */ /* 0x000fe20000000a00 */
[----:B------:R-:W-:Y:S01]  /*0a70*/  PRMT R3, RZ, 0x7610, R3 ;  /* 0x00007610ff037816 */ /* 0x000fe20000000003 */
[----:B------:R-:W-:Y:S01]  /*0a80*/  IMAD.MOV.U32 R103, RZ, RZ, -0x1 ;  /* 0xffffffffff677424 */ /* 0x000fe200078e00ff */
[----:B------:R-:W-:Y:S01]  /*0a90*/  ISETP.GE.U32.AND P0, PT, R16, UR4, PT ;  /* 0x0000000410007c0c */ /* 0x000fe2000bf06070 */
[----:B------:R-:W-:Y:S02]  /*0aa0*/  IMAD.MOV.U32 R100, RZ, RZ, -0x1 ;  /* 0xffffffffff647424 */ /* 0x000fe400078e00ff */
[----:B------:R-:W-:Y:S01]  /*0ab0*/  IMAD.MOV.U32 R101, RZ, RZ, -0x1 ;  /* 0xffffffffff657424 */ /* 0x000fe200078e00ff */
[----:B------:R-:W-:-:S13]  /*0ac0*/  ISETP.GE.U32.AND.EX P0, PT, R17, UR5, PT, P0 ;  /* 0x0000000511007c0c */ /* 0x000fda000bf06100 */
[----:B------:R-:W-:Y:S05]  /*0ad0*/  @P0 BRA `(.L_x_8) ;  /* 0x0000000400280947 */ /* 0x000fea0003800000 */
[----:B------:R-:W0:Y:S01]  /*0ae0*/  LDC.64 R24, c[0x0][0x628] ;  /* 0x00018a00ff187b82 */ /* 0x000e220000000a00 */
[----:B------:R-:W-:Y:S02]  /*0af0*/  IMAD.MOV.U32 R10, RZ, RZ, R16 ;  /* 0x000000ffff0a7224 */ /* 0x000fe400078e0010 */
[----:B------:R-:W-:-:S05]  /*0b00*/  IMAD.MOV.U32 R11, RZ, RZ, R17 ;  /* 0x000000ffff0b7224 */ /* 0x000fca00078e0011 */
[----:B------:R-:W1:Y:S08]  /*0b10*/  LDC R8, c[0x0][0x630] ;  /* 0x00018c00ff087b82 */ /* 0x000e700000000800 */
[----:B------:R-:W2:Y:S01]  /*0b20*/  LDC.64 R26, c[0x0][0x620] ;  /* 0x00018800ff1a7b82 */ /* 0x000ea20000000a00 */
[----:B0-----:R-:W-:-:S04]  /*0b30*/  ISETP.NE.U32.AND P0, PT, R24, RZ, PT ;  /* 0x000000ff1800720c */ /* 0x001fc80003f05070 */
[----:B------:R-:W-:-:S13]  /*0b40*/  ISETP.NE.AND.EX P0, PT, R25, RZ, PT, P0 ;  /* 0x000000ff1900720c */ /* 0x000fda0003f05300 */
[----:B-12---:R-:W-:Y:S05]  /*0b50*/  @!P0 BRA `(.L_x_9) ;  /* 0x0000000000288947 */ /* 0x006fea0003800000 */
[----:B------:R-:W0:Y:S02]  /*0b60*/  LDC R3, c[0x0][0x634] ;  /* 0x00018d00ff037b82 */ /* 0x000e240000000800 */
[----:B0-----:R-:W-:-:S05]  /*0b70*/  IADD3 R3, P0, R16, R3, RZ ;  /* 0x0000000310037210 */ /* 0x001fca0007f1e0ff */
[----:B------:R-:W-:-:S04]  /*0b80*/  IMAD.X R21, RZ, RZ, R17, P0 ;  /* 0x000000ffff157224 */ /* 0x000fc800000e0611 */
[----:B------:R-:W-:-:S04]  /*0b90*/  IMAD.WIDE.U32 R10, R21, R24, RZ ;  /* 0x00000018150a7225 */ /* 0x000fc800078e00ff */
[----:B------:R-:W-:-:S04]  /*0ba0*/  IMAD.WIDE.U32 R12, P0, R3, R25, R10 ;  /* 0x00000019030c7225 */ /* 0x000fc8000780000a */
[----:B------:R-:W-:-:S04]  /*0bb0*/  IMAD.WIDE.U32 R10, R3, R24, RZ ;  /* 0x00000018030a7225 */ /* 0x000fc800078e00ff */
[----:B------:R-:W-:Y:S01]  /*0bc0*/  IMAD.X R15, RZ, RZ, RZ, P0 ;  /* 0x000000ffff0f7224 */ /* 0x000fe200000e06ff */
[----:B------:R-:W-:Y:S01]  /*0bd0*/  IADD3 RZ, P0, R11, R12, RZ ;  /* 0x0000000c0bff7210 */ /* 0x000fe20007f1e0ff */
[----:B------:R-:W-:-:S04]  /*0be0*/  IMAD.MOV.U32 R14, RZ, RZ, R13 ;  /* 0x000000ffff0e7224 */ /* 0x000fc800078e000d */
[----:B------:R-:W-:-:S08]  /*0bf0*/  IMAD.WIDE.U32.X R10, R21, R25, R14, P0 ;  /* 0x00000019150a7225 */ /* 0x000fd000000e040e */
.L_x_9:
[----:B------:R-:W0:Y:S01]  /*0c00*/  LDC.64 R30, c[0x0][0x640] ;  /* 0x00019000ff1e7b82 */ /* 0x000e220000000a00 */
[-CC-:B------:R-:W-:Y:S01]  /*0c10*/  SHF.R.U64 R101, R10, R8.reuse, R11.reuse ;  /* 0x000000080a657219 */ /* 0x180fe2000000120b */
[----:B------:R-:W-:Y:S01]  /*0c20*/  IMAD R29, R9, R23, R4 ;  /* 0x00000017091d7224 */ /* 0x000fe200078e0204 */
[----:B------:R-:W-:Y:S01]  /*0c30*/  SHF.R.U32.HI R3, RZ, R8, R11 ;  /* 0x00000008ff037219 */ /* 0x000fe2000001160b */
[----:B------:R-:W-:Y:S01]  /*0c40*/  IMAD.MOV.U32 R23, RZ, RZ, 0x1 ;  /* 0x00000001ff177424 */ /* 0x000fe200078e00ff */
[----:B------:R-:W-:-:S03]  /*0c50*/  IADD3 R5, P0, RZ, -R101, RZ ;  /* 0x80000065ff057210 */ /* 0x000fc60007f1e0ff */
[----:B------:R-:W1:Y:S02]  /*0c60*/  LDC R12, c[0x0][0x618] ;  /* 0x00018600ff0c7b82 */ /* 0x000e640000000800 */
[----:B------:R-:W-:Y:S02]  /*0c70*/  IMAD.X R3, RZ, RZ, ~R3, P0 ;  /* 0x000000ffff037224 */ /* 0x000fe400000e0e03 */
[----:B------:R-:W-:-:S04]  /*0c80*/  IMAD.WIDE.U32 R10, R5, R26, R16 ;  /* 0x0000001a050a7225 */ /* 0x000fc800078e0010 */
[----:B------:R-:W2:Y:S01]  /*0c90*/  LDC R20, c[0x0][0x608] ;  /* 0x00018200ff147b82 */ /* 0x000ea20000000800 */
[----:B------:R-:W-:Y:S02]  /*0ca0*/  IMAD R8, R3, R26, RZ ;  /* 0x0000001a03087224 */ /* 0x000fe400078e02ff */
[----:B------:R-:W-:Y:S02]  /*0cb0*/  IMAD.MOV.U32 R3, RZ, RZ, -0x1 ;  /* 0xffffffffff037424 */ /* 0x000fe400078e00ff */
[----:B------:R-:W-:-:S03]  /*0cc0*/  IMAD R5, R5, R27, R8 ;  /* 0x0000001b05057224 */ /* 0x000fc600078e0208 */
[----:B------:R-:W3:Y:S01]  /*0cd0*/  LDC R28, c[0x0][0x658] ;  /* 0x00019600ff1c7b82 */ /* 0x000ee20000000800 */
[----:B------:R-:W-:Y:S01]  /*0ce0*/  IMAD.IADD R5, R11, 0x1, R5 ;  /* 0x000000010b057824 */ /* 0x000fe200078e0205 */
[----:B0-----:R-:W-:-:S04]  /*0cf0*/  ISETP.NE.U32.AND P0, PT, R30, RZ, PT ;  /* 0x000000ff1e00720c */ /* 0x001fc80003f05070 */
[----:B------:R-:W-:Y:S02]  /*0d00*/  ISETP.NE.AND.EX P0, PT, R31, RZ, PT, P0 ;  /* 0x000000ff1f00720c */ /* 0x000fe40003f05300 */
[----:B------:R-:W0:Y:S01]  /*0d10*/  LDC R24, c[0x0][0x600] ;  /* 0x00018000ff187b82 */ /* 0x000e220000000800 */
[-CC-:B-1----:R-:W-:Y:S02]  /*0d20*/  SHF.R.U64 R14, R10, R12.reuse, R5.reuse ;  /* 0x0000000c0a0e7219 */ /* 0x182fe40000001205 */
[----:B------:R-:W-:-:S05]  /*0d30*/  SHF.R.U32.HI R5, RZ, R12, R5 ;  /* 0x0000000cff057219 */ /* 0x000fca0000011605 */
[----:B------:R-:W1:Y:S01]  /*0d40*/  LDC R15, c[0x0][0x648] ;  /* 0x00019200ff0f7b82 */ /* 0x000e620000000800 */
[-CC-:B--2---:R-:W-:Y:S02]  /*0d50*/  SHF.R.U64 R27, R14, R20.reuse, R5.reuse ;  /* 0x000000140e1b7219 */ /* 0x184fe40000001205 */
[----:B------:R-:W-:-:S05]  /*0d60*/  SHF.R.U32.HI R5, RZ, R20, R5 ;  /* 0x00000014ff057219 */ /* 0x000fca0000011605 */
[----:B------:R-:W2:Y:S01]  /*0d70*/  LDC R21, c[0x0][0x638] ;  /* 0x00018e00ff157b82 */ /* 0x000ea20000000800 */
[-CC-:B---3--:R-:W-:Y:S02]  /*0d80*/  SHF.R.U64 R20, R27, R28.reuse, R5.reuse ;  /* 0x0000001c1b147219 */ /* 0x188fe40000001205 */
[-C--:B------:R-:W-:Y:S02]  /*0d90*/  SHF.L.U32 R3, R3, R28.reuse, RZ ;  /* 0x0000001c03037219 */ /* 0x080fe400000006ff */
[----:B------:R-:W-:Y:S01]  /*0da0*/  SHF.R.U32.HI R5, RZ, R28, R5 ;  /* 0x0000001cff057219 */ /* 0x000fe20000011605 */
[----:B------:R-:W-:Y:S01]  /*0db0*/  IMAD.MOV.U32 R4, RZ, RZ, R20 ;  /* 0x000000ffff047224 */ /* 0x000fe200078e0014 */
[----:B------:R-:W-:Y:S01]  /*0dc0*/  LOP3.LUT R12, RZ, R3, RZ, 0x33, !PT ;  /* 0x00000003ff0c7212 */ /* 0x000fe200078e33ff */
[----:B------:R-:W3:Y:S01]  /*0dd0*/  LDC R25, c[0x0][0x610] ;  /* 0x00018400ff197b82 */ /* 0x000ee20000000800 */
[----:B------:R-:W-:Y:S05]  /*0de0*/  @!P0 BRA `(.L_x_10) ;  /* 0x0000000000288947 */ /* 0x000fea0003800000 */
[----:B------:R-:W4:Y:S02]  /*0df0*/  LDC R3, c[0x0][0x64c] ;  /* 0x00019300ff037b82 */ /* 0x000f240000000800 */
[----:B----4-:R-:W-:-:S05]  /*0e00*/  IADD3 R3, P0, R20, R3, RZ ;  /* 0x0000000314037210 */ /* 0x010fca0007f1e0ff */
        /* <DEDUP_REMOVED lines=8> */
.L_x_10:
[----:B-1----:R-:W-:Y:S01]  /*0e90*/  SHF.R.U64 R4, R4, R15, R5 ;  /* 0x0000000f04047219 */ /* 0x002fe20000001205 */
[----:B0-----:R-:W-:Y:S01]  /*0ea0*/  VIADD R5, R24, 0xffffffff ;  /* 0xffffffff18057836 */ /* 0x001fe20000000000 */
[----:B------:R-:W-:Y:S02]  /*0eb0*/  SHF.L.U32 R3, R23, R28, RZ ;  /* 0x0000001c17037219 */ /* 0x000fe400000006ff */
[----:B------:R-:W-:Y:S01]  /*0ec0*/  LOP3.LUT R12, R27, R12, RZ, 0xc0, !PT ;  /* 0x0000000c1b0c7212 */ /* 0x000fe200078ec0ff */
[----:B------:R-:W-:Y:S01]  /*0ed0*/  IMAD.MOV R8, RZ, RZ, -R4 ;  /* 0x000000ffff087224 */ /* 0x000fe200078e0a04 */
[----:B------:R-:W-:Y:S02]  /*0ee0*/  SEL R6, R6, R29, !P1 ;  /* 0x0000001d06067207 */ /* 0x000fe40004800000 */
[----:B------:R-:W-:Y:S01]  /*0ef0*/  LOP3.LUT R5, R14, R5, RZ, 0xc0, !PT ;  /* 0x000000050e057212 */ /* 0x000fe200078ec0ff */
[----:B------:R-:W-:Y:S02]  /*0f00*/  IMAD R9, R3, R4, R12 ;  /* 0x0000000403097224 */ /* 0x000fe400078e020c */
[----:B--2---:R-:W-:-:S02]  /*0f10*/  IMAD R3, R8, R21, R20 ;  /* 0x0000001508037224 */ /* 0x004fc400078e0214 */
[----:B---3--:R-:W-:Y:S02]  /*0f20*/  IMAD R6, R9, R25, R6 ;  /* 0x0000001909067224 */ /* 0x008fe400078e0206 */
[----:B------:R-:W-:Y:S02]  /*0f30*/  IMAD R103, R3, R24, R5 ;  /* 0x0000001803677224 */ /* 0x000fe400078e0205 */
[----:B------:R-:W-:-:S03]  /*0f40*/  IMAD.MOV.U32 R4, RZ, RZ, 0x1 ;  /* 0x00000001ff047424 */ /* 0x000fc600078e00ff */
[----:B------:R-:W-:Y:S02]  /*0f50*/  SEL R100, R103, R6, !P1 ;  /* 0x0000000667647207 */ /* 0x000fe40004800000 */
[----:B------:R-:W-:Y:S02]  /*0f60*/  PRMT R3, R4, 0x7610, R3 ;  /* 0x0000761004037816 */ /* 0x000fe40000000003 */
[----:B------:R-:W-:-:S07]  /*0f70*/  SEL R103, R6, R103, !P1 ;  /* 0x0000006706677207 */ /* 0x000fce0004800000 */
.L_x_8:
[----:B------:R-:W-:-:S08]  /*0f80*/  NOP ;  /* 0x0000000000007918 */ /* 0x000fd00000000000 */
[----:B------:R-:W0:Y:S02]  /*0f90*/  USETMAXREG.TRY_ALLOC.CTAPOOL UP0, 0xe8 ;  /* 0x000000e8000079c8 */ /* 0x000e240008000600 */
[----:B0-----:R-:W-:-:S13]  /*0fa0*/  PLOP3.LUT P0, PT, PT, PT, UP0, 0x80, 0x0 ;  /* 0x000000000000781c */ /* 0x001fda0003f0f008 */
[----:B------:R-:W-:Y:S05]  /*0fb0*/  @!P0 BRA `(.L_x_8) ;  /* 0xfffffffc00f08947 */ /* 0x000fea000383ffff */
[----:B------:R-:W-:Y:S01]  /*0fc0*/  ULDC.64 UR4, c[0x0][0x598] ;  /* 0x0001660000047ab9 */ /* 0x000fe20000000a00 */
[----:B------:R-:W-:Y:S01]  /*0fd0*/  ULDC.64 UR38, c[0x0][0x208] ;  /* 0x0000820000267ab9 */ /* 0x000fe20000000a00 */
[----:B------:R-:W-:-:S04]  /*0fe0*/  ISETP.NE.U32.AND P0, PT, RZ, UR4, PT ;  /* 0x00000004ff007c0c */ /* 0x000fc8000bf05070 */
[----:B------:R-:W-:-:S13]  /*0ff0*/  ISETP.NE.AND.EX P0, PT, RZ, UR5, PT, P0 ;  /* 0x00000005ff007c0c */ /* 0x000fda000bf05300 */
[----:B------:R-:W-:Y:S05]  /*1000*/  @!P0 BRA `(.L_x_11) ;  /* 0x00000000001c8947 */ /* 0x000fea0003800000 */
[----:B------:R-:W0:Y:S02]  /*1010*/  LDC.64 R4, c[0x0][0x598] ;  /* 0x00016600ff047b82 */ /* 0x000e240000000a00 */
[----:B0-----:R-:W2:Y:S02]  /*1020*/  LDG.E.64 R4, desc[UR38][R4.64] ;  /* 0x0000002604047981 */ /* 0x001ea4000c1e1b00 */
[----:B--2---:R-:W-:-:S04]  /*1030*/  ISETP.NE.U32.AND P0, PT, R4, RZ, PT ;  /* 0x000000ff0400720c */ /* 0x004fc80003f05070 */
[----:B------:R-:W-:-:S13]  /*1040*/  ISETP.NE.AND.EX P0, PT, R5, RZ, PT, P0 ;  /* 0x000000ff0500720c */ /* 0x000fda0003f05300 */
[----:B------:R-:W-:Y:S05]  /*1050*/  @!P0 BRA `(.L_x_11) ;  /* 0x0000000000088947 */ /* 0x000fea0003800000 */
[----:B------:R0:W5:Y:S01]  /*1060*/  LD.E R23, desc[UR38][R4.64] ;  /* 0x0000002604177980 */ /* 0x000162000c101900 */
[----:B------:R-:W-:Y:S05]  /*1070*/  BRA `(.L_x_12) ;  /* 0x0000000000247947 */ /* 0x000fea0003800000 */
.L_x_11:
[----:B------:R-:W-:Y:S02]  /*1080*/  ULDC.64 UR4, c[0x0][0x588] ;  /* 0x0001620000047ab9 */ /* 0x000fe40000000a00 */
[----:B------:R-:W-:-:S04]  /*1090*/  ISETP.NE.U32.AND P0, PT, RZ, UR4, PT ;  /* 0x00000004ff007c0c */ /* 0x000fc8000bf05070 */
[----:B------:R-:W-:-:S13]  /*10a0*/  ISETP.NE.AND.EX P0, PT, RZ, UR5, PT, P0 ;  /* 0x00000005ff007c0c */ /* 0x000fda000bf05300 */
[----:B------:R-:W-:Y:S05]  /*10b0*/  @!P0 BRA `(.L_x_13) ;  /* 0x00000000000c8947 */ /* 0x000fea0003800000 */
[----:B------:R-:W0:Y:S02]  /*10c0*/  LDC.64 R4, c[0x0][0x588] ;  /* 0x00016200ff047b82 */ /* 0x000e240000000a00 */
[----:B0-----:R1:W5:Y:S01]  /*10d0*/  LDG.E R23, desc[UR38][R4.64] ;  /* 0x0000002604177981 */ /* 0x001362000c1e1900 */
[----:B------:R-:W-:Y:S05]  /*10e0*/  BRA `(.L_x_12) ;  /* 0x0000000000087947 */ /* 0x000fea0003800000 */
.L_x_13:
[----:B------:R-:W-:Y:S02]  /*10f0*/  ULDC UR4, c[0x0][0x580] ;  /* 0x0001600000047ab9 */ /* 0x000fe40000000800 */
[----:B------:R-:W-:-:S07]  /*1100*/  IMAD.U32 R23, RZ, RZ, UR4 ;  /* 0x00000004ff177e24 */ /* 0x000fce000f8e00ff */
.L_x_12:
[----:B------:R-:W-:Y:S02]  /*1110*/  ULDC.64 UR4, c[0x0][0x5a0] ;  /* 0x0001680000047ab9 */ /* 0x000fe40000000a00 */
[----:B------:R-:W-:-:S04]  /*1120*/  ISETP.NE.U32.AND P0, PT, RZ, UR4, PT ;  /* 0x00000004ff007c0c */ /* 0x000fc8000bf05070 */
[----:B------:R-:W-:-:S13]  /*1130*/  ISETP.NE.AND.EX P0, PT, RZ, UR5, PT, P0 ;  /* 0x00000005ff007c0c */ /* 0x000fda000bf05300 */
[----:B------:R-:W-:Y:S05]  /*1140*/  @!P0 BRA `(.L_x_14) ;  /* 0x00000000001c8947 */ /* 0x000fea0003800000 */
[----:B01----:R-:W0:Y:S02]  /*1150*/  LDC.64 R4, c[0x0][0x5a0] ;  /* 0x00016800ff047b82 */ /* 0x003e240000000a00 */
[----:B0-----:R-:W2:Y:S02]  /*1160*/  LDG.E.64 R4, desc[UR38][R4.64] ;  /* 0x0000002604047981 */ /* 0x001ea4000c1e1b00 */
[----:B--2---:R-:W-:-:S04]  /*1170*/  ISETP.NE.U32.AND P0, PT, R4, RZ, PT ;  /* 0x000000ff0400720c */ /* 0x004fc80003f05070 */
[----:B------:R-:W-:-:S13]  /*1180*/  ISETP.NE.AND.EX P0, PT, R5, RZ, PT, P0 ;  /* 0x000000ff0500720c */ /* 0x000fda0003f05300 */
[----:B------:R-:W-:Y:S05]  /*1190*/  @!P0 BRA `(.L_x_14) ;  /* 0x0000000000088947 */ /* 0x000fea0003800000 */
[----:B------:R0:W5:Y:S01]  /*11a0*/  LD.E R90, desc[UR38][R4.64] ;  /* 0x00000026045a7980 */ /* 0x000162000c101900 */
[----:B------:R-:W-:Y:S05]  /*11b0*/  BRA `(.L_x_15) ;  /* 0x0000000000247947 */ /* 0x000fea0003800000 */
.L_x_14:
[----:B------:R-:W-:Y:S02]  /*11c0*/  ULDC.64 UR4, c[0x0][0x590] ;  /* 0x0001640000047ab9 */ /* 0x000fe40000000a00 */
[----:B------:R-:W-:-:S04]  /*11d0*/  ISETP.NE.U32.AND P0, PT, RZ, UR4, PT ;  /* 0x00000004ff007c0c */ /* 0x000fc8000bf05070 */
[----:B------:R-:W-:-:S13]  /*11e0*/  ISETP.NE.AND.EX P0, PT, RZ, UR5, PT, P0 ;  /* 0x00000005ff007c0c */ /* 0x000fda000bf05300 */
[----:B------:R-:W-:Y:S05]  /*11f0*/  @!P0 BRA `(.L_x_16) ;  /* 0x00000000000c8947 */ /* 0x000fea0003800000 */
[----:B------:R-:W2:Y:S02]  /*1200*/  LDC.64 R90, c[0x0][0x590] ;  /* 0x00016400ff5a7b82 */ /* 0x000ea40000000a00 */
[----:B--2---:R2:W5:Y:S01]  /*1210*/  LDG.E R90, desc[UR38][R90.64] ;  /* 0x000000265a5a7981 */ /* 0x004562000c1e1900 */
[----:B------:R-:W-:Y:S05]  /*1220*/  BRA `(.L_x_15) ;  /* 0x0000000000087947 */ /* 0x000fea0003800000 */
.L_x_16:
[----:B------:R-:W-:Y:S02]  /*1230*/  ULDC UR4, c[0x0][0x584] ;  /* 0x0001610000047ab9 */ /* 0x000fe40000000800 */
[----:B------:R-:W-:-:S07]  /*1240*/  IMAD.U32 R90, RZ, RZ, UR4 ;  /* 0x00000004ff5a7e24 */ /* 0x000fce000f8e00ff */
.L_x_15:
[----:B------:R-:W-:-:S13]  /*1250*/  LOP3.LUT P0, RZ, R3, 0xff, RZ, 0xc0, !PT ;  /* 0x000000ff03ff7812 */ /* 0x000fda000780c0ff */
[----:B------:R-:W-:Y:S05]  /*1260*/  @!P0 EXIT ;  /* 0x000000000000894d */ /* 0x000fea0003800000 */
[----:B------:R-:W3:Y:S01]  /*1270*/  LDC R93, c[0x0][0x658] ;  /* 0x00019600ff5d7b82 */ /* 0x000ee20000000800 */
[----:B------:R-:W-:Y:S01]  /*1280*/  LOP3.LUT R7, R7, 0x1, RZ, 0xc0, !PT ;  /* 0x0000000107077812 */ /* 0x000fe200078ec0ff */
[----:B------:R-:W-:Y:S01]  /*1290*/  ULDC.64 UR6, c[0x0][0x288] ;  /* 0x0000a20000067ab9 */ /* 0x000fe20000000a00 */
[----:B------:R-:W-:Y:S01]  /*12a0*/  SHF.R.U32.HI R3, RZ, 0x2, R95 ;  /* 0x00000002ff037819 */ /* 0x000fe2000001165f */
[----:B------:R-:W-:Y:S01]  /*12b0*/  UIADD3 UR4, UR7, 0x1f, URZ ;  /* 0x0000001f07047890 */ /* 0x000fe2000fffe03f */
[----:B------:R-:W-:Y:S01]  /*12c0*/  SHF.R.U32.HI R0, RZ, 0x1, R0 ;  /* 0x00000001ff007819 */ /* 0x000fe20000011600 */
[----:B------:R-:W-:Y:S01]  /*12d0*/  IMAD.SHL.U32 R88, R7, 0x40, RZ ;  /* 0x0000004007587824 */ /* 0x000fe200078e00ff */
[----:B------:R-:W-:Y:S01]  /*12e0*/  LOP3.LUT R3, R3, 0x7, RZ, 0xc0, !PT ;  /* 0x0000000703037812 */ /* 0x000fe200078ec0ff */
[----:B------:R-:W4:Y:S01]  /*12f0*/  LDC.64 R8, c[0x0][0x5c8] ;  /* 0x00017200ff087b82 */ /* 0x000f220000000a00 */
[----:B------:R-:W-:Y:S01]  /*1300*/  USHF.R.S32.HI UR5, URZ, 0x1f, UR4 ;  /* 0x0000001f3f057899 */ /* 0x000fe20008011404 */
[----:B------:R-:W-:Y:S01]  /*1310*/  LOP3.LUT R0, R0, 0x30, RZ, 0xc0, !PT ;  /* 0x0000003000007812 */ /* 0x000fe200078ec0ff */
[----:B------:R-:W-:Y:S01]  /*1320*/  IMAD.MOV.U32 R6, RZ, RZ, 0x1 ;  /* 0x00000001ff067424 */ /* 0x000fe200078e00ff */
[--C-:B------:R-:W-:Y:S01]  /*1330*/  LOP3.LUT R88, R88, 0x40, R3.reuse, 0xe2, !PT ;  /* 0x0000004058587812 */ /* 0x100fe200078ee203 */
[----:B------:R-:W-:Y:S01]  /*1340*/  ULEA.HI UR5, UR5, UR4, URZ, 0x5 ;  /* 0x0000000405057291 */ /* 0x000fe2000f8f283f */
[-C--:B01----:R-:W-:Y:S01]  /*1350*/  IADD3 R4, RZ, -R0.reuse, -R3 ;  /* 0x80000000ff047210 */ /* 0x083fe20007ffe803 */
[----:B------:R-:W-:Y:S01]  /*1360*/  IMAD.U32 R5, RZ, RZ, UR6 ;  /* 0x00000006ff057e24 */ /* 0x000fe2000f8e00ff */
[----:B------:R-:W0:Y:S01]  /*1370*/  LDC R97, c[0x0][0x600] ;  /* 0x00018000ff617b82 */ /* 0x000e220000000800 */
[----:B------:R-:W-:Y:S01]  /*1380*/  LOP3.LUT R88, R88, R0, RZ, 0xfc, !PT ;  /* 0x0000000058587212 */ /* 0x000fe200078efcff */
[----:B------:R-:W-:Y:S01]  /*1390*/  IMAD.MOV.U32 R0, RZ, RZ, -0x1 ;  /* 0xffffffffff007424 */ /* 0x000fe200078e00ff */
[----:B------:R-:W-:Y:S01]  /*13a0*/  USHF.R.S32.HI UR43, URZ, 0x5, UR5 ;  /* 0x000000053f2b7899 */ /* 0x000fe20008011405 */
[----:B------:R-:W-:Y:S01]  /*13b0*/  LOP3.LUT R94, R95, 0x3, RZ, 0xc0, !PT ;  /* 0x000000035f5e7812 */ /* 0x000fe200078ec0ff */
[----:B------:R-:W-:Y:S01]  /*13c0*/  IMAD R4, R7, -0x40, R4 ;  /* 0xffffffc007047824 */ /* 0x000fe200078e0204 */
[C---:B------:R-:W-:Y:S01]  /*13d0*/  LOP3.LUT R96, R95.reuse, 0x80, RZ, 0xc0, !PT ;  /* 0x000000805f607812 */ /* 0x040fe200078ec0ff */
[----:B------:R-:W-:Y:S01]  /*13e0*/  UISETP.LT.AND UP0, UPT, UR43, 0x1, UPT ;  /* 0x000000012b00788c */ /* 0x000fe2000bf01270 */
[-C--:B---3--:R-:W-:Y:S01]  /*13f0*/  SHF.L.U32 R0, R0, R93.reuse, RZ ;  /* 0x0000005d00007219 */ /* 0x088fe200000006ff */
[----:B------:R-:W-:Y:S01]  /*1400*/  ULDC UR4, c[0x0][0x284] ;  /* 0x0000a10000047ab9 */ /* 0x000fe20000000800 */
[----:B------:R-:W-:Y:S01]  /*1410*/  IMAD R94, R94, -0x2, R5 ;  /* 0xfffffffe5e5e7824 */ /* 0x000fe200078e0205 */
[----:B------:R-:W-:Y:S01]  /*1420*/  USEL UR44, UR43, 0x1, UP0 ;  /* 0x000000012b2c7887 */ /* 0x000fe20008000000 */
[----:B------:R-:W-:Y:S01]  /*1430*/  SHF.L.U32 R93, R6, R93, RZ ;  /* 0x0000005d065d7219 */ /* 0x000fe200000006ff */
[----:B------:R-:W-:Y:S01]  /*1440*/  IMAD.SHL.U32 R95, R95, 0x2, RZ ;  /* 0x000000025f5f7824 */ /* 0x000fe200078e00ff */
[----:B------:R-:W-:Y:S01]  /*1450*/  LOP3.LUT R102, R18, 0x1, RZ, 0xfc, !PT ;  /* 0x0000000112667812 */ /* 0x000fe200078efcff */
[----:B------:R-:W-:Y:S01]  /*1460*/  VIADD R99, R4, UR4 ;  /* 0x0000000404637c36 */ /* 0x000fe20008000000 */
[C---:B----4-:R-:W-:Y:S01]  /*1470*/  SHF.L.U64.HI R92, R8.reuse, 0x3, R9 ;  /* 0x00000003085c7819 */ /* 0x050fe20000010209 */
[----:B--2---:R-:W-:Y:S01]  /*1480*/  IMAD.SHL.U32 R91, R8, 0x8, RZ ;  /* 0x00000008085b7824 */ /* 0x004fe200078e00ff */
[----:B------:R-:W-:Y:S01]  /*1490*/  SHF.R.U32.HI R96, RZ, 0x7, R96 ;  /* 0x00000007ff607819 */ /* 0x000fe20000011660 */
[----:B------:R-:W-:Y:S01]  /*14a0*/  IMAD.MOV.U32 R89, RZ, RZ, RZ ;  /* 0x000000ffff597224 */ /* 0x000fe200078e00ff */
[----:B------:R-:W-:Y:S01]  /*14b0*/  LOP3.LUT R98, RZ, R0, RZ, 0x33, !PT ;  /* 0x00000000ff627212 */ /* 0x000fe200078e33ff */
[----:B------:R-:W-:Y:S01]  /*14c0*/  UIADD3 UR44, UR43, -UR44, URZ ;  /* 0x8000002c2b2c7290 */ /* 0x000fe2000fffe03f */
[----:B------:R-:W-:Y:S01]  /*14d0*/  UMOV UR40, URZ ;  /* 0x0000003f00287c82 */ /* 0x000fe20008000000 */
[----:B0-----:R-:W-:Y:S01]  /*14e0*/  VIADD R97, R97, 0xffffffff ;  /* 0xffffffff61617836 */ /* 0x001fe20000000000 */
[----:B------:R-:W-:-:S09]  /*14f0*/  UMOV UR41, URZ ;  /* 0x0000003f00297c82 */ /* 0x000fd20008000000 */
.L_x_164:
[----:B0-----:R-:W0:Y:S01]  /*1500*/  SHFL.IDX PT, R0, R96, RZ, 0x1f ;  /* 0x00001fff60007589 */ /* 0x001e2200000e0000 */
[----:B-1----:R-:W1:Y:S01]  /*1510*/  S2UR UR7, SR_CgaCtaId ;  /* 0x00000000000779c3 */ /* 0x002e620000008800 */
[----:B------:R-:W-:Y:S01]  /*1520*/  UMOV UR6, 0x400 ;  /* 0x0000040000067882 */ /* 0x000fe20000000000 */
[----:B0-----:R-:W-:Y:S01]  /*1530*/  R2UR UR4, R0 ;  /* 0x00000000000472ca */ /* 0x001fe200000e0000 */
[----:B-1----:R-:W-:-:S12]  /*1540*/  ULEA UR6, UR7, UR6, 0x18 ;  /* 0x0000000607067291 */ /* 0x002fd8000f8ec03f */
[----:B------:R-:W-:-:S04]  /*1550*/  ULEA.HI UR5, UR4, UR4, URZ, 0x1 ;  /* 0x0000000404057291 */ /* 0x000fc8000f8f083f */
[----:B------:R-:W-:-:S04]  /*1560*/  ULOP3.LUT UR5, UR5, 0x7fffe, URZ, 0xc0, !UPT ;  /* 0x0007fffe05057892 */ /* 0x000fc8000f8ec03f */
[----:B------:R-:W-:-:S03]  /*1570*/  UIADD3 UR5, UR4, -UR5, URZ ;  /* 0x8000000504057290 */ /* 0x000fc6000fffe03f */
[----:B------:R-:W-:Y:S01]  /*1580*/  ULDC UR4, c[0x0][0x28c] ;  /* 0x0000a30000047ab9 */ /* 0x000fe20000000800 */
[----:B------:R-:W-:Y:S01]  /*1590*/  ULEA UR5, UR5, UR6, 0xd ;  /* 0x0000000605057291 */ /* 0x000fe2000f8e683f */
[----:B------:R-:W-:-:S03]  /*15a0*/  ISETP.LT.AND P0, PT, RZ, UR4, PT ;  /* 0x00000004ff007c0c */ /* 0x000fc6000bf01270 */
[----:B------:R-:W-:-:S04]  /*15b0*/  UIADD3 UR5, UR5, 0x180, URZ ;  /* 0x0000018005057890 */ /* 0x000fc8000fffe03f */
[----:B------:R-:W-:-:S04]  /*15c0*/  USHF.R.U32.HI UR5, URZ, 0x4, UR5 ;  /* 0x000000043f057899 */ /* 0x000fc80008011605 */
[----:B------:R-:W-:-:S04]  /*15d0*/  ULOP3.LUT UR5, UR5, 0x3fff, URZ, 0xc0, !UPT ;  /* 0x00003fff05057892 */ /* 0x000fc8000f8ec03f */
[----:B------:R-:W-:Y:S01]  /*15e0*/  ULOP3.LUT UR45, UR5, 0x10000, URZ, 0xfc, !UPT ;  /* 0x00010000052d7892 */ /* 0x000fe2000f8efc3f */
[----:B--234-:R-:W-:Y:S11]  /*15f0*/  @P0 BRA `(.L_x_17) ;  /* 0x0000000000400947 */ /* 0x01cff60003800000 */
[----:B------:R-:W-:Y:S01]  /*1600*/  MOV R0, 0x0 ;  /* 0x0000000000007802 */ /* 0x000fe20000000f00 */
[----:B------:R-:W-:Y:S01]  /*1610*/  ULDC.64 UR4, c[0x4][0x68] ;  /* 0x01001a0000047ab9 */ /* 0x000fe20000000a00 */
[----:B------:R-:W-:Y:S01]  /*1620*/  ULDC.64 UR6, c[0x4][0x8] ;  /* 0x0100020000067ab9 */ /* 0x000fe20000000a00 */
[----:B------:R-:W-:Y:S01]  /*1630*/  IMAD.U32 R4, RZ, RZ, UR4 ;  /* 0x00000004ff047e24 */ /* 0x000fe2000f8e00ff */
[----:B------:R0:W1:Y:S01]  /*1640*/  LDC.64 R14, c[0x4][R0] ;  /* 0x01000000000e7b82 */ /* 0x0000620000000a00 */
[----:B------:R-:W-:Y:S01]  /*1650*/  IMAD.U32 R5, RZ, RZ, UR5 ;  /* 0x00000005ff057e24 */ /* 0x000fe2000f8e00ff */
[----:B------:R-:W-:Y:S01]  /*1660*/  ULDC.64 UR4, c[0x4][0x70] ;  /* 0x01001c0000047ab9 */ /* 0x000fe20000000a00 */
[----:B------:R-:W-:Y:S02]  /*1670*/  IMAD.U32 R10, RZ, RZ, UR6 ;  /* 0x00000006ff0a7e24 */ /* 0x000fe4000f8e00ff */
[----:B------:R-:W-:Y:S02]  /*1680*/  IMAD.U32 R6, RZ, RZ, UR4 ;  /* 0x00000004ff067e24 */ /* 0x000fe4000f8e00ff */
[----:B------:R-:W-:-:S02]  /*1690*/  IMAD.U32 R7, RZ, RZ, UR5 ;  /* 0x00000005ff077e24 */ /* 0x000fc4000f8e00ff */
[----:B------:R-:W-:Y:S02]  /*16a0*/  IMAD.U32 R11, RZ, RZ, UR7 ;  /* 0x00000007ff0b7e24 */ /* 0x000fe4000f8e00ff */
[----:B------:R-:W-:Y:S02]  /*16b0*/  IMAD.MOV.U32 R8, RZ, RZ, 0x1e1 ;  /* 0x000001e1ff087424 */ /* 0x000fe400078e00ff */
[----:B------:R-:W-:Y:S02]  /*16c0*/  IMAD.MOV.U32 R12, RZ, RZ, 0x1 ;  /* 0x00000001ff0c7424 */ /* 0x000fe400078e00ff */
[----:B0-----:R-:W-:-:S07]  /*16d0*/  IMAD.MOV.U32 R13, RZ, RZ, RZ ;  /* 0x000000ffff0d7224 */ /* 0x001fce00078e00ff */
[----:B------:R-:W-:-:S07]  /*16e0*/  LEPC R20, `(.L_x_17) ;  /* 0x000000001014794e */ /* 0x000fce0000000000 */
[----:B-1---5:R-:W-:Y:S05]  /*16f0*/  CALL.ABS.NOINC R14 ;  /* 0x000000000e007343 */ /* 0x022fea0003c00000 */
.L_x_17:
[----:B------:R-:W-:-:S13]  /*1700*/  ISETP.NE.AND P0, PT, R102, 0x3, PT ;  /* 0x000000036600780c */ /* 0x000fda0003f05270 */
[----:B------:R-:W-:Y:S05]  /*1710*/  @!P0 BRA `(.L_x_18) ;  /* 0x0000000000048947 */ /* 0x000fea0003800000 */
[----:B------:R-:W-:Y:S01]  /*1720*/  BPT.TRAP 0x1 ;  /* 0x000000040000795c */ /* 0x000fe20000300000 */
.L_x_18:
[----:B------:R-:W0:Y:S01]  /*1730*/  S2UR UR5, SR_CgaCtaId ;  /* 0x00000000000579c3 */ /* 0x000e220000008800 */
[----:B------:R-:W-:Y:S01]  /*1740*/  UMOV UR4, 0x400 ;  /* 0x0000040000047882 */ /* 0x000fe20000000000 */
[----:B------:R-:W-:Y:S02]  /*1750*/  IMAD.U32 R0, RZ, RZ, UR40 ;  /* 0x00000028ff007e24 */ /* 0x000fe4000f8e00ff */
[----:B------:R-:W-:-:S03]  /*1760*/  IMAD.U32 R3, RZ, RZ, UR41 ;  /* 0x00000029ff037e24 */ /* 0x000fc6000f8e00ff */
[----:B------:R-:W-:Y:S01]  /*1770*/  SHF.L.U32 R0, R0, 0x1f, RZ ;  /* 0x0000001f00007819 */ /* 0x000fe200000006ff */
[----:B0-----:R-:W-:-:S06]  /*1780*/  ULEA UR4, UR5, UR4, 0x18 ;  /* 0x0000000405047291 */ /* 0x001fcc000f8ec03f */
[----:B------:R-:W-:-:S04]  /*1790*/  IMAD.U32 R6, RZ, RZ, UR4 ;  /* 0x00000004ff067e24 */ /* 0x000fc8000f8e00ff */
[----:B------:R-:W-:-:S04]  /*17a0*/  IMAD R3, R3, 0x8, R6 ;  /* 0x0000000803037824 */ /* 0x000fc800078e0206 */
[----:B------:R0:W1:Y:S01]  /*17b0*/  SYNCS.PHASECHK.TRANS64.TRYWAIT P1, [R3+URZ], R0 ;  /* 0x00000000030075a7 */ /* 0x000062000802017f */
[----:B------:R-:W-:Y:S05]  /*17c0*/  @!P0 BRA `(.L_x_19) ;  /* 0x0000000000048947 */ /* 0x000fea0003800000 */
[----:B------:R-:W-:Y:S01]  /*17d0*/  BPT.TRAP 0x1 ;  /* 0x000000040000795c */ /* 0x000fe20000300000 */
.L_x_19:
[----:B------:R-:W-:-:S05]  /*17e0*/  IMAD.U32 R4, RZ, RZ, UR44 ;  /* 0x0000002cff047e24 */ /* 0x000fca000f8e00ff */
[----:B------:R-:W-:Y:S01]  /*17f0*/  ISETP.GE.AND P2, PT, R4, 0x1, PT ;  /* 0x000000010400780c */ /* 0x000fe20003f46270 */
[----:B-1----:R-:W-:-:S12]  /*1800*/  @P1 BRA `(.L_x_20) ;  /* 0x0000000000081947 */ /* 0x002fd80003800000 */
[----:B------:R-:W1:Y:S02]  /*1810*/  SYNCS.PHASECHK.TRANS64.TRYWAIT P1, [R3+URZ], R0 ;  /* 0x00000000030075a7 */ /* 0x000e64000802017f */
[----:B-1----:R-:W-:Y:S05]  /*1820*/  @!P1 BRA `(.L_x_21) ;  /* 0x0000005c00449947 */ /* 0x002fea0003800000 */
.L_x_20:
[----:B------:R-:W-:Y:S05]  /*1830*/  WARPSYNC.ALL ;  /* 0x0000000000007948 */ /* 0x000fea0003800000 */
[----:B------:R-:W-:Y:S01]  /*1840*/  R2UR UR4, R6 ;  /* 0x00000000060472ca */ /* 0x000fe200000e0000 */
[----:B------:R-:W-:Y:S01]  /*1850*/  ULEA UR5, UR41, UR45, 0xa ;  /* 0x0000002d29057291 */ /* 0x000fe2000f8e503f */
[----:B------:R-:W-:Y:S01]  /*1860*/  WARPGROUP.ARRIVE ;  /* 0x00000000000079c5 */ /* 0x000fe20000000000 */
[----:B------:R-:W-:Y:S01]  /*1870*/  UMOV UR9, 0x40000040 ;  /* 0x4000004000097882 */ /* 0x000fe20000000000 */
[----:B------:R-:W-:-:S04]  /*1880*/  UMOV UR11, 0x40000040 ;  /* 0x40000040000b7882 */ /* 0x000fc80000000000 */
[----:B------:R-:W-:-:S05]  /*1890*/  UMOV UR8, UR5 ;  /* 0x0000000500087c82 */ /* 0x000fca0008000000 */
[----:B------:R-:W-:-:S04]  /*18a0*/  UIADD3 UR4, UR4, 0x1c180, URZ ;  /* 0x0001c18004047890 */ /* 0x000fc8000fffe03f */
[----:B------:R-:W-:-:S04]  /*18b0*/  USHF.R.U32.HI UR4, URZ, 0x4, UR4 ;  /* 0x000000043f047899 */ /* 0x000fc80008011604 */
[----:B------:R-:W-:-:S04]  /*18c0*/  ULOP3.LUT UR4, UR4, 0x3fff, URZ, 0xc0, !UPT ;  /* 0x00003fff04047892 */ /* 0x000fc8000f8ec03f */
[----:B------:R-:W-:-:S04]  /*18d0*/  ULOP3.LUT UR4, UR4, 0x10000, URZ, 0xfc, !UPT ;  /* 0x0001000004047892 */ /* 0x000fc8000f8efc3f */
[----:B------:R-:W-:-:S07]  /*18e0*/  ULEA UR6, UR41, UR4, 0xa ;  /* 0x0000000429067291 */ /* 0x000fce000f8e503f */
[----:B------:R-:W-:Y:S02]  /*18f0*/  UMOV UR10, UR6 ;  /* 0x00000006000a7c82 */ /* 0x000fe40008000000 */
[----:B------:R-:W-:Y:S01]  /*1900*/  HGMMA.64x128x8.F32.TF32 R24, gdesc[UR8], RZ, !UPT, gsb0 ;  /* 0x05e00000081879f0 */ /* 0x000fe2000c0028ff */
[----:B------:R-:W-:Y:S02]  /*1910*/  UIADD3 UR8, UR5, 0x2, URZ ;  /* 0x0000000205087890 */ /* 0x000fe4000fffe03f */
[----:B------:R-:W-:Y:S01]  /*1920*/  UIADD3 UR10, UR6, 0x2, URZ ;  /* 0x00000002060a7890 */ /* 0x000fe2000fffe03f */
[----:B------:R-:W-:Y:S01]  /*1930*/  UMOV UR9, 0x40000040 ;  /* 0x4000004000097882 */ /* 0x000fe20000000000 */
[----:B------:R-:W-:Y:S01]  /*1940*/  UMOV UR11, 0x40000040 ;  /* 0x40000040000b7882 */ /* 0x000fe20000000000 */
[----:B------:R-:W-:Y:S02]  /*1950*/  WARPGROUP.DEPBAR.LE gsb0, 0x0 ;  /* 0x00008000000079c5 */ /* 0x000fe40000010000 */
[----:B------:R-:W-:-:S06]  /*1960*/  WARPGROUP.ARRIVE ;  /* 0x00000000000079c5 */ /* 0x000fcc0000000000 */
[----:B------:R-:W-:Y:S01]  /*1970*/  HGMMA.64x128x8.F32.TF32 R24, gdesc[UR8], R24, gsb0 ;  /* 0x05e00000081879f0 */ /* 0x000fe20008002818 */
        /* <DEDUP_REMOVED lines=13> */
[----:B------:R-:W-:Y:S03]  /*1a50*/  HGMMA.64x128x8.F32.TF32 R24, gdesc[UR8], R24, gsb0 ;  /* 0x05e00000081879f0 */ /* 0x000fe60008002818 */
[----:B------:R-:W-:Y:S02]  /*1a60*/  WARPGROUP.DEPBAR.LE gsb0, 0x0 ;  /* 0x00008000000079c5 */ /* 0x000fe40000010000 */
[----:B------:R-:W-:Y:S05]  /*1a70*/  @!P2 BRA `(.L_x_22) ;  /* 0x000000040028a947 */ /* 0x000fea0003800000 */
[----:B------:R-:W-:Y:S01]  /*1a80*/  UIADD3 UR5, UR41, 0x1, URZ ;  /* 0x0000000129057890 */ /* 0x000fe2000fffe03f */
[----:B01----:R-:W-:Y:S02]  /*1a90*/  IMAD.U32 R0, RZ, RZ, UR44 ;  /* 0x0000002cff007e24 */ /* 0x003fe4000f8e00ff */
[----:B------:R-:W-:Y:S01]  /*1aa0*/  IMAD.U32 R3, RZ, RZ, UR41 ;  /* 0x00000029ff037e24 */ /* 0x000fe2000f8e00ff */
[----:B------:R-:W-:-:S04]  /*1ab0*/  UISETP.NE.AND UP0, UPT, UR5, 0x7, UPT ;  /* 0x000000070500788c */ /* 0x000fc8000bf05270 */
[----:B------:R-:W-:Y:S02]  /*1ac0*/  USEL UR6, URZ, 0x1, UP0 ;  /* 0x000000013f067887 */ /* 0x000fe40008000000 */
[----:B------:R-:W-:Y:S02]  /*1ad0*/  USEL UR5, UR5, URZ, UP0 ;  /* 0x0000003f05057287 */ /* 0x000fe40008000000 */
[----:B------:R-:W-:-:S06]  /*1ae0*/  ULOP3.LUT UR6, UR40, UR6, URZ, 0x3c, !UPT ;  /* 0x0000000628067292 */ /* 0x000fcc000f8e3c3f */
[----:B------:R-:W-:-:S07]  /*1af0*/  IMAD.U32 R7, RZ, RZ, UR6 ;  /* 0x00000006ff077e24 */ /* 0x000fce000f8e00ff */
.L_x_29:
[----:B------:R-:W-:Y:S05]  /*1b00*/  @!P0 BRA `(.L_x_23) ;  /* 0x0000000000048947 */ /* 0x000fea0003800000 */
[----:B------:R-:W-:Y:S01]  /*1b10*/  BPT.TRAP 0x1 ;  /* 0x000000040000795c */ /* 0x000fe20000300000 */
.L_x_23:
[----:B------:R-:W0:Y:S01]  /*1b20*/  S2UR UR7, SR_CgaCtaId ;  /* 0x00000000000779c3 */ /* 0x000e220000008800 */
[----:B------:R-:W-:Y:S01]  /*1b30*/  UMOV UR6, 0x400 ;  /* 0x0000040000067882 */ /* 0x000fe20000000000 */
[----:B------:R-:W-:Y:S01]  /*1b40*/  IMAD.U32 R5, RZ, RZ, UR5 ;  /* 0x00000005ff057e24 */ /* 0x000fe2000f8e00ff */
[----:B------:R-:W-:Y:S01]  /*1b50*/  SHF.L.U32 R4, R7, 0x1f, RZ ;  /* 0x0000001f07047819 */ /* 0x000fe200000006ff */
[----:B0-----:R-:W-:-:S06]  /*1b60*/  ULEA UR6, UR7, UR6, 0x18 ;  /* 0x0000000607067291 */ /* 0x001fcc000f8ec03f */
[----:B------:R-:W-:-:S04]  /*1b70*/  IMAD.U32 R6, RZ, RZ, UR6 ;  /* 0x00000006ff067e24 */ /* 0x000fc8000f8e00ff */
[----:B------:R-:W-:-:S04]  /*1b80*/  IMAD R5, R5, 0x8, R6 ;  /* 0x0000000805057824 */ /* 0x000fc800078e0206 */
[----:B------:R0:W1:Y:S01]  /*1b90*/  SYNCS.PHASECHK.TRANS64.TRYWAIT P1, [R5+URZ], R4 ;  /* 0x00000004050075a7 */ /* 0x000062000802017f */
[----:B------:R-:W-:Y:S05]  /*1ba0*/  @!P0 BRA `(.L_x_24) ;  /* 0x0000000000048947 */ /* 0x000fea0003800000 */
[----:B------:R-:W-:Y:S01]  /*1bb0*/  BPT.TRAP 0x1 ;  /* 0x000000040000795c */ /* 0x000fe20000300000 */
.L_x_24:
[----:B-1----:R-:W-:Y:S05]  /*1bc0*/  @P1 BRA `(.L_x_25) ;  /* 0x0000000000081947 */ /* 0x002fea0003800000 */
[----:B------:R-:W1:Y:S02]  /*1bd0*/  SYNCS.PHASECHK.TRANS64.TRYWAIT P1, [R5+URZ], R4 ;  /* 0x00000004050075a7 */ /* 0x000e64000802017f */
[----:B-1----:R-:W-:Y:S05]  /*1be0*/  @!P1 BRA `(.L_x_26) ;  /* 0x0000005800689947 */ /* 0x002fea0003800000 */
.L_x_25:
[----:B------:R-:W-:Y:S01]  /*1bf0*/  ULEA UR6, UR5, UR45, 0xa ;  /* 0x0000002d05067291 */ /* 0x000fe2000f8e503f */
[----:B------:R-:W-:Y:S01]  /*1c00*/  WARPGROUP.ARRIVE ;  /* 0x00000000000079c5 */ /* 0x000fe20000000000 */
[----:B------:R-:W-:Y:S01]  /*1c10*/  ULEA UR7, UR5, UR4, 0xa ;  /* 0x0000000405077291 */ /* 0x000fe2000f8e503f */
[----:B------:R-:W-:Y:S01]  /*1c20*/  UMOV UR9, 0x40000040 ;  /* 0x4000004000097882 */ /* 0x000fe20000000000 */
[----:B------:R-:W-:-:S03]  /*1c30*/  UMOV UR11, 0x40000040 ;  /* 0x40000040000b7882 */ /* 0x000fc60000000000 */
[----:B------:R-:W-:Y:S02]  /*1c40*/  UMOV UR8, UR6 ;  /* 0x0000000600087c82 */ /* 0x000fe40008000000 */
[----:B------:R-:W-:Y:S02]  /*1c50*/  UMOV UR10, UR7 ;  /* 0x00000007000a7c82 */ /* 0x000fe40008000000 */
[----:B------:R-:W-:Y:S01]  /*1c60*/  HGMMA.64x128x8.F32.TF32 R24, gdesc[UR8], R24, gsb0 ;  /* 0x05e00000081879f0 */ /* 0x000fe20008002818 */
[----:B------:R-:W-:Y:S02]  /*1c70*/  UIADD3 UR8, UR6, 0x2, URZ ;  /* 0x0000000206087890 */ /* 0x000fe4000fffe03f */
[----:B------:R-:W-:Y:S01]  /*1c80*/  UIADD3 UR10, UR7, 0x2, URZ ;  /* 0x00000002070a7890 */ /* 0x000fe2000fffe03f */
[----:B------:R-:W-:Y:S01]  /*1c90*/  UMOV UR9, 0x40000040 ;  /* 0x4000004000097882 */ /* 0x000fe20000000000 */
[----:B------:R-:W-:Y:S01]  /*1ca0*/  UMOV UR11, 0x40000040 ;  /* 0x40000040000b7882 */ /* 0x000fe20000000000 */
[----:B------:R-:W-:-:S02]  /*1cb0*/  WARPGROUP.DEPBAR.LE gsb0, 0x0 ;  /* 0x00008000000079c5 */ /* 0x000fc40000010000 */
        /* <DEDUP_REMOVED lines=18> */
[----:B------:R-:W-:Y:S01]  /*1de0*/  BPT.TRAP 0x1 ;  /* 0x000000040000795c */ /* 0x000fe20000300000 */
.L_x_27:
[----:B------:R-:W-:-:S13]  /*1df0*/  ISETP.NE.AND P1, PT, R22, RZ, PT ;  /* 0x000000ff1600720c */ /* 0x000fda0003f25270 */
[----:B01----:R-:W-:-:S04]  /*1e00*/  @P1 IMAD R4, R3, 0x8, R6 ;  /* 0x0000000803041824 */ /* 0x003fc800078e0206 */
[----:B------:R-:W-:-:S05]  /*1e10*/  @P1 VIADD R4, R4, 0x38 ;  /* 0x0000003804041836 */ /* 0x000fca0000000000 */
[----:B------:R-:W-:-:S04]  /*1e20*/  @P1 PRMT R4, R19, 0x654, R4 ;  /* 0x0000065413041816 */ /* 0x000fc80000000004 */
[----:B------:R0:W-:Y:S01]  /*1e30*/  @P1 SYNCS.ARRIVE.TRANS64.RED.A1T0 RZ, [R4+URZ], RZ ;  /* 0x000000ff04ff19a7 */ /* 0x0001e2000810043f */
[----:B------:R-:W-:-:S13]  /*1e40*/  ISETP.GT.U32.AND P1, PT, R18, 0x1, PT ;  /* 0x000000011200780c */ /* 0x000fda0003f24070 */
[----:B0-----:R-:W-:Y:S05]  /*1e50*/  @P1 BRA `(.L_x_28) ;  /* 0x0000000000041947 */ /* 0x001fea0003800000 */
[----:B------:R-:W-:Y:S01]  /*1e60*/  BPT.TRAP 0x1 ;  /* 0x000000040000795c */ /* 0x000fe20000300000 */
.L_x_28:
[----:B------:R-:W-:Y:S01]  /*1e70*/  UIADD3 UR5, UR5, 0x1, URZ ;  /* 0x0000000105057890 */ /* 0x000fe2000fffe03f */
[C---:B------:R-:W-:Y:S01]  /*1e80*/  ISETP.GT.AND P2, PT, R0.reuse, 0x1, PT ;  /* 0x000000010000780c */ /* 0x040fe20003f44270 */
[----:B------:R-:W-:Y:S02]  /*1e90*/  VIADD R3, R3, 0x1 ;  /* 0x0000000103037836 */ /* 0x000fe40000000000 */
[----:B------:R-:W-:Y:S01]  /*1ea0*/  UISETP.NE.AND UP0, UPT, UR5, 0x7, UPT ;  /* 0x000000070500788c */ /* 0x000fe2000bf05270 */
[----:B------:R-:W-:Y:S02]  /*1eb0*/  VIADD R0, R0, 0xffffffff ;  /* 0xffffffff00007836 */ /* 0x000fe40000000000 */
[C---:B------:R-:W-:Y:S01]  /*1ec0*/  ISETP.NE.AND P1, PT, R3.reuse, 0x7, PT ;  /* 0x000000070300780c */ /* 0x040fe20003f25270 */
[----:B------:R-:W-:Y:S02]  /*1ed0*/  USEL UR6, URZ, 0x1, UP0 ;  /* 0x000000013f067887 */ /* 0x000fe40008000000 */
[----:B------:R-:W-:Y:S01]  /*1ee0*/  USEL UR5, UR5, URZ, UP0 ;  /* 0x0000003f05057287 */ /* 0x000fe20008000000 */
[----:B------:R-:W-:-:S03]  /*1ef0*/  SEL R3, R3, RZ, P1 ;  /* 0x000000ff03037207 */ /* 0x000fc60000800000 */
[----:B------:R-:W-:Y:S01]  /*1f00*/  LOP3.LUT R7, R7, UR6, RZ, 0x3c, !PT ;  /* 0x0000000607077c12 */ /* 0x000fe2000f8e3cff */
[----:B------:R-:W-:Y:S07]  /*1f10*/  @P2 BRA `(.L_x_29) ;  /* 0xfffffff800f82947 */ /* 0x000fee000383ffff */
.L_x_22:
[----:B01----:R-:W0:Y:S02]  /*1f20*/  LDC R0, c[0x0][0x28c] ;  /* 0x0000a300ff007b82 */ /* 0x003e240000000800 */
[----:B0-----:R-:W-:-:S13]  /*1f30*/  ISETP.GE.AND P1, PT, R0, 0x1, PT ;  /* 0x000000010000780c */ /* 0x001fda0003f26270 */
[----:B------:R-:W-:Y:S05]  /*1f40*/  @!P1 BRA `(.L_x_30) ;  /* 0x0000000000509947 */ /* 0x000fea0003800000 */
[----:B------:R-:W-:Y:S05]  /*1f50*/  @!P0 BRA `(.L_x_31) ;  /* 0x0000000000048947 */ /* 0x000fea0003800000 */
[----:B------:R-:W-:Y:S01]  /*1f60*/  BPT.TRAP 0x1 ;  /* 0x000000040000795c */ /* 0x000fe20000300000 */
.L_x_31:
[----:B------:R-:W-:Y:S01]  /*1f70*/  ISETP.NE.AND P0, PT, R22, RZ, PT ;  /* 0x000000ff1600720c */ /* 0x000fe20003f05270 */
[----:B------:R-:W-:Y:S01]  /*1f80*/  BSSY B0, `(.L_x_32) ;  /* 0x000000e000007945 */ /* 0x000fe20003800000 */
[----:B------:R-:W-:-:S11]  /*1f90*/  ISETP.GT.U32.AND P1, PT, R18, 0x1, PT ;  /* 0x000000011200780c */ /* 0x000fd60003f24070 */
[----:B------:R-:W-:Y:S05]  /*1fa0*/  @!P0 BRA `(.L_x_33) ;  /* 0x00000000002c8947 */ /* 0x000fea0003800000 */
[----:B------:R-:W-:-:S04]  /*1fb0*/  UIADD3 UR6, UR44, UR41, URZ ;  /* 0x000000292c067290 */ /* 0x000fc8000fffe03f */
[----:B------:R-:W-:-:S04]  /*1fc0*/  UIMAD.WIDE.U32 UR4, UR6, 0x24924925, URZ ;  /* 0x24924925060478a5 */ /* 0x000fc8000f8e003f */
[----:B------:R-:W-:-:S04]  /*1fd0*/  UIADD3 UR4, UR6, -UR5, URZ ;  /* 0x8000000506047290 */ /* 0x000fc8000fffe03f */
[----:B------:R-:W-:-:S04]  /*1fe0*/  ULEA.HI UR4, UR4, UR5, URZ, 0x1f ;  /* 0x0000000504047291 */ /* 0x000fc8000f8ff83f */
[----:B------:R-:W-:-:S04]  /*1ff0*/  USHF.R.U32.HI UR4, URZ, 0x2, UR4 ;  /* 0x000000023f047899 */ /* 0x000fc80008011604 */
[----:B------:R-:W-:-:S06]  /*2000*/  UIMAD UR4, UR4, -0x7, UR6 ;  /* 0xfffffff9040478a4 */ /* 0x000fcc000f8e0206 */
[----:B------:R-:W-:-:S04]  /*2010*/  IMAD.U32 R3, RZ, RZ, UR4 ;  /* 0x00000004ff037e24 */ /* 0x000fc8000f8e00ff */
[----:B------:R-:W-:-:S04]  /*2020*/  IMAD R0, R3, 0x8, R6 ;  /* 0x0000000803007824 */ /* 0x000fc800078e0206 */
[----:B------:R-:W-:-:S05]  /*2030*/  VIADD R0, R0, 0x38 ;  /* 0x0000003800007836 */ /* 0x000fca0000000000 */
[----:B------:R-:W-:-:S04]  /*2040*/  PRMT R0, R19, 0x654, R0 ;  /* 0x0000065413007816 */ /* 0x000fc80000000000 */
[----:B------:R0:W-:Y:S03]  /*2050*/  SYNCS.ARRIVE.TRANS64.RED.A1T0 RZ, [R0+URZ], RZ ;  /* 0x000000ff00ff79a7 */ /* 0x0001e6000810043f */
.L_x_33:
[----:B------:R-:W-:Y:S05]  /*2060*/  BSYNC B0 ;  /* 0x0000000000007941 */ /* 0x000fea0003800000 */
.L_x_32:
[----:B------:R-:W-:Y:S05]  /*2070*/  @P1 BRA `(.L_x_30) ;  /* 0x0000000000041947 */ /* 0x000fea0003800000 */
[----:B------:R-:W-:Y:S01]  /*2080*/  BPT.TRAP 0x1 ;  /* 0x000000040000795c */ /* 0x000fe20000300000 */
.L_x_30:
[----:B------:R-:W-:Y:S01]  /*2090*/  UISETP.GE.U32.AND UP1, UPT, UR43, 0x7, UPT ;  /* 0x000000072b00788c */ /* 0x000fe2000bf26070 */
[----:B------:R-:W-:Y:S01]  /*20a0*/  IMAD.SHL.U32 R100, R100, 0x80, RZ ;  /* 0x0000008064647824 */ /* 0x000fe200078e00ff */
[----:B------:R-:W-:Y:S01]  /*20b0*/  UIADD3 UR41, UR43, UR41, URZ ;  /* 0x000000292b297290 */ /* 0x000fe2000fffe03f */
[----:B------:R-:W-:Y:S01]  /*20c0*/  SHF.R.S32.HI R11, RZ, 0x1f, R101 ;  /* 0x0000001fff0b7819 */ /* 0x000fe20000011465 */
[----:B------:R-:W-:Y:S01]  /*20d0*/  ULDC UR10, c[0x0][0x288] ;  /* 0x0000a200000a7ab9 */ /* 0x000fe20000000800 */
[----:B------:R-:W-:Y:S01]  /*20e0*/  IMAD.SHL.U32 R6, R103, 0x80, RZ ;  /* 0x0000008067067824 */ /* 0x000fe200078e00ff */
[C---:B------:R-:W-:Y:S01]  /*20f0*/  LOP3.LUT R8, R100.reuse, 0x6, R95, 0xf8, !PT ;  /* 0x0000000664087812 */ /* 0x040fe200078ef85f */
[----:B------:R-:W-:Y:S01]  /*2100*/  UISETP.GT.U32.AND UP0, UPT, UR41, 0x6, UPT ;  /* 0x000000062900788c */ /* 0x000fe2000bf04070 */
[----:B------:R-:W-:Y:S01]  /*2110*/  ISETP.GE.AND P0, PT, R100, UR10, PT ;  /* 0x0000000a64007c0c */ /* 0x000fe2000bf06270 */
[----:B------:R-:W-:Y:S01]  /*2120*/  ULDC.64 UR6, c[0x0][0x5d0] ;  /* 0x0001740000067ab9 */ /* 0x000fe20000000a00 */
[----:B------:R-:W-:Y:S01]  /*2130*/  ULDC UR11, c[0x0][0x284] ;  /* 0x0000a100000b7ab9 */ /* 0x000fe20000000800 */
[----:B------:R-:W-:Y:S01]  /*2140*/  @UP1 UIMAD.WIDE.U32 UR4, UR41, 0x24924925, URZ ;  /* 0x24924925290418a5 */ /* 0x000fe2000f8e003f */
[----:B------:R-:W-:Y:S01]  /*2150*/  SHF.R.S32.HI R9, RZ, 0x1f, R8 ;  /* 0x0000001fff097819 */ /* 0x000fe20000011408 */
[----:B0-----:R-:W-:Y:S01]  /*2160*/  IMAD R0, R11, UR6, RZ ;  /* 0x000000060b007c24 */ /* 0x001fe2000f8e02ff */
[----:B------:R-:W-:Y:S01]  /*2170*/  UISETP.LT.U32.AND UP0, UPT, UR43, 0x7, UP0 ;  /* 0x000000072b00788c */ /* 0x000fe20008701070 */
[----:B------:R-:W-:Y:S01]  /*2180*/  ISETP.GE.OR P0, PT, R6, UR11, P0 ;  /* 0x0000000b06007c0c */ /* 0x000fe20008706670 */
[----:B------:R-:W-:Y:S01]  /*2190*/  @UP1 UIADD3 UR4, UR41, -UR5, URZ ;  /* 0x8000000529041290 */ /* 0x000fe2000fffe03f */
[C---:B------:R-:W-:Y:S01]  /*21a0*/  IMAD R3, R101.reuse, UR7, R0 ;  /* 0x0000000765037c24 */ /* 0x040fe2000f8e0200 */
[----:B------:R-:W-:Y:S01]  /*21b0*/  ULDC.64 UR8, c[0x0][0x5c8] ;  /* 0x0001720000087ab9 */ /* 0x000fe20000000a00 */
[----:B------:R-:W-:Y:S01]  /*21c0*/  IMAD.WIDE.U32 R4, R101, UR6, R8 ;  /* 0x0000000665047c25 */ /* 0x000fe2000f8e0008 */
[----:B------:R-:W-:-:S02]  /*21d0*/  USEL UR6, URZ, 0x1, !UP0 ;  /* 0x000000013f067887 */ /* 0x000fc4000c000000 */
[----:B------:R-:W-:Y:S01]  /*21e0*/  @UP1 ULEA.HI UR4, UR4, UR5, URZ, 0x1f ;  /* 0x0000000504041291 */ /* 0x000fe2000f8ff83f */
[----:B------:R-:W-:Y:S01]  /*21f0*/  IMAD.WIDE R104, R103, 0x80, R88 ;  /* 0x0000008067687825 */ /* 0x000fe200078e0258 */
[----:B------:R-:W-:Y:S02]  /*2200*/  ULOP3.LUT UR40, UR40, UR6, URZ, 0x3c, !UPT ;  /* 0x0000000628287292 */ /* 0x000fe4000f8e3c3f */
[----:B------:R-:W-:Y:S01]  /*2210*/  @UP1 USHF.R.U32.HI UR4, URZ, 0x2, UR4 ;  /* 0x000000023f041899 */ /* 0x000fe20008011604 */
[----:B------:R-:W-:Y:S02]  /*2220*/  IMAD.IADD R5, R5, 0x1, R3 ;  /* 0x0000000105057824 */ /* 0x000fe400078e0203 */
[----:B------:R-:W-:Y:S01]  /*2230*/  IMAD R3, R105, UR8, RZ ;  /* 0x0000000869037c24 */ /* 0x000fe2000f8e02ff */
[----:B------:R-:W-:Y:S01]  /*2240*/  @UP1 ULOP3.LUT UR40, UR40, 0x1, UR4, 0x78, !UPT ;  /* 0x0000000128281892 */ /* 0x000fe2000f8e7804 */
[----:B------:R-:W-:-:S04]  /*2250*/  IMAD.WIDE.U32 R106, R104, UR8, R4 ;  /* 0x00000008686a7c25 */ /* 0x000fc8000f8e0004 */
[----:B------:R-:W-:Y:S02]  /*2260*/  IMAD R7, R104, UR9, R3 ;  /* 0x0000000968077c24 */ /* 0x000fe4000f8e0203 */
[----:B------:R-:W-:Y:S01]  /*2270*/  IMAD.MOV.U32 R0, RZ, RZ, -0x1 ;  /* 0xffffffffff007424 */ /* 0x000fe200078e00ff */
[----:B------:R-:W-:Y:S06]  /*2280*/  @P0 BRA `(.L_x_34) ;  /* 0x0000003400040947 */ /* 0x000fec0003800000 */
[----:B-----5:R-:W-:Y:S01]  /*2290*/  FSETP.NEU.AND P0, PT, R90, RZ, PT ;  /* 0x000000ff5a00720b */ /* 0x020fe20003f0d000 */
[----:B------:R-:W-:Y:S01]  /*22a0*/  IMAD.IADD R4, R94, 0x1, -R100 ;  /* 0x000000015e047824 */ /* 0x000fe200078e0a64 */
[----:B------:R-:W-:Y:S01]  /*22b0*/  BSSY B0, `(.L_x_34) ;  /* 0x000033e000007945 */ /* 0x000fe20003800000 */
[----:B------:R-:W-:Y:S02]  /*22c0*/  IMAD.IADD R3, R99, 0x1, -R6 ;  /* 0x0000000163037824 */ /* 0x000fe400078e0a06 */
[----:B------:R-:W-:Y:S01]  /*22d0*/  IMAD.IADD R115, R107, 0x1, R7 ;  /* 0x000000016b737824 */ /* 0x000fe200078e0207 */
[----:B------:R-:W-:-:S04]  /*22e0*/  ISETP.GT.AND P3, PT, R4, RZ, PT ;  /* 0x000000ff0400720c */ /* 0x000fc80003f64270 */
[----:B------:R-:W-:-:S03]  /*22f0*/  ISETP.GT.AND P1, PT, R3, RZ, P3 ;  /* 0x000000ff0300720c */ /* 0x000fc60001f24270 */
[----:B------:R-:W-:Y:S10]  /*2300*/  @!P0 BRA `(.L_x_35) ;  /* 0x0000002400208947 */ /* 0x000ff40003800000 */
[----:B------:R-:W0:Y:S01]  /*2310*/  LDC.64 R108, c[0x0][0x5b8] ;  /* 0x00016e00ff6c7b82 */ /* 0x000e220000000a00 */
[----:B------:R-:W-:-:S07]  /*2320*/  ULDC.64 UR4, c[0x0][0x5c0] ;  /* 0x0001700000047ab9 */ /* 0x000fce0000000a00 */
[----:B------:R-:W1:Y:S08]  /*2330*/  LDC.64 R110, c[0x0][0x5b0] ;  /* 0x00016c00ff6e7b82 */ /* 0x000e700000000a00 */
[----:B------:R-:W2:Y:S01]  /*2340*/  LDC.64 R112, c[0x0][0x5a8] ;  /* 0x00016a00ff707b82 */ /* 0x000ea20000000a00 */
[-C--:B0-----:R-:W-:Y:S02]  /*2350*/  IMAD R6, R11, R108.reuse, RZ ;  /* 0x0000006c0b067224 */ /* 0x081fe400078e02ff */
[----:B------:R-:W-:-:S04]  /*2360*/  IMAD.WIDE.U32 R12, R101, R108, R8 ;  /* 0x0000006c650c7225 */ /* 0x000fc800078e0008 */
[----:B------:R-:W-:Y:S02]  /*2370*/  IMAD R103, R101, R109, R6 ;  /* 0x0000006d65677224 */ /* 0x000fe400078e0206 */
[-C--:B-1----:R-:W-:Y:S02]  /*2380*/  IMAD R5, R105, R110.reuse, RZ ;  /* 0x0000006e69057224 */ /* 0x082fe400078e02ff */
[----:B------:R-:W-:Y:S02]  /*2390*/  IMAD.IADD R13, R13, 0x1, R103 ;  /* 0x000000010d0d7824 */ /* 0x000fe400078e0267 */
[C---:B------:R-:W-:Y:S02]  /*23a0*/  IMAD R107, R104.reuse, R111, R5 ;  /* 0x0000006f686b7224 */ /* 0x040fe400078e0205 */
[----:B------:R-:W-:-:S04]  /*23b0*/  IMAD.WIDE.U32 R6, R104, R110, R12 ;  /* 0x0000006e68067225 */ /* 0x000fc800078e000c */
[----:B------:R-:W-:Y:S01]  /*23c0*/  IMAD.IADD R5, R7, 0x1, R107 ;  /* 0x0000000107057824 */ /* 0x000fe200078e026b */
[----:B--2---:R-:W-:-:S04]  /*23d0*/  LEA R14, P0, R6, R112, 0x2 ;  /* 0x00000070060e7211 */ /* 0x004fc800078010ff */
[----:B------:R-:W-:-:S05]  /*23e0*/  LEA.HI.X R15, R6, R113, R5, 0x2, P0 ;  /* 0x00000071060f7211 */ /* 0x000fca00000f1405 */
[----:B------:R0:W2:Y:S01]  /*23f0*/  @P1 LDG.E.LTC128B R5, desc[UR38][R14.64] ;  /* 0x000000260e051981 */ /* 0x0000a2000c1e1920 */
[----:B------:R-:W-:Y:S01]  /*2400*/  IMAD.WIDE.U32 R6, R104, R110, R8 ;  /* 0x0000006e68067225 */ /* 0x000fe200078e0008 */
[C---:B------:R-:W-:Y:S01]  /*2410*/  SHF.L.U64.HI R11, R110.reuse, 0x3, R111 ;  /* 0x000000036e0b7819 */ /* 0x040fe2000001026f */
[----:B------:R-:W-:Y:S01]  /*2420*/  BSSY B1, `(.L_x_36) ;  /* 0x0000016000017945 */ /* 0x000fe20003800000 */
[----:B------:R-:W-:Y:S01]  /*2430*/  ISETP.GT.AND P3, PT, R3, 0x8, P3 ;  /* 0x000000080300780c */ /* 0x000fe20001f64270 */
[----:B------:R-:W-:Y:S02]  /*2440*/  IMAD.IADD R7, R107, 0x1, R7 ;  /* 0x000000016b077824 */ /* 0x000fe400078e0207 */
[----:B------:R-:W-:Y:S02]  /*2450*/  IMAD.SHL.U32 R10, R110, 0x8, RZ ;  /* 0x000000086e0a7824 */ /* 0x000fe400078e00ff */
[----:B------:R-:W-:-:S04]  /*2460*/  IMAD.WIDE.U32 R20, R101, R108, R6 ;  /* 0x0000006c65147225 */ /* 0x000fc800078e0006 */
[----:B------:R-:W-:Y:S01]  /*2470*/  IMAD.WIDE.U32 R104, R104, R110, R10 ;  /* 0x0000006e68687225 */ /* 0x000fe200078e000a */
[----:B------:R-:W-:Y:S02]  /*2480*/  LEA R10, P0, R106, UR4, 0x2 ;  /* 0x000000046a0a7c11 */ /* 0x000fe4000f8010ff */
[----:B------:R-:W-:Y:S01]  /*2490*/  LEA R6, P4, R20, R112, 0x2 ;  /* 0x0000007014067211 */ /* 0x000fe200078810ff */
[----:B0-----:R-:W-:Y:S01]  /*24a0*/  IMAD.IADD R14, R103, 0x1, R21 ;  /* 0x00000001670e7824 */ /* 0x001fe200078e0215 */
[----:B------:R-:W-:Y:S01]  /*24b0*/  LEA.HI.X R11, R106, UR5, R115, 0x2, P0 ;  /* 0x000000056a0b7c11 */ /* 0x000fe200080f1473 */
[----:B------:R-:W-:Y:S01]  /*24c0*/  IMAD.IADD R107, R107, 0x1, R105 ;  /* 0x000000016b6b7824 */ /* 0x000fe200078e0269 */
[----:B------:R-:W-:Y:S02]  /*24d0*/  ISETP.GT.AND P0, PT, R4, 0x1, PT ;  /* 0x000000010400780c */ /* 0x000fe40003f04270 */
[----:B------:R-:W-:Y:S01]  /*24e0*/  IADD3 R15, P2, R12, R104, RZ ;  /* 0x000000680c0f7210 */ /* 0x000fe20007f5e0ff */
[----:B--2---:R-:W-:-:S04]  /*24f0*/  FMUL R7, R5, R90 ;  /* 0x0000005a05077220 */ /* 0x004fc80000400000 */
[----:B------:R-:W-:Y:S01]  /*2500*/  FFMA R21, R24, R23, R7 ;  /* 0x0000001718157223 */ /* 0x000fe20000000007 */
[----:B------:R-:W-:Y:S01]  /*2510*/  LEA.HI.X R7, R20, R113, R14, 0x2, P4 ;  /* 0x0000007114077211 */ /* 0x000fe200020f140e */
[----:B------:R-:W-:Y:S01]  /*2520*/  IMAD.X R20, R107, 0x1, R13, P2 ;  /* 0x000000016b147824 */ /* 0x000fe200010e060d */
[----:B------:R-:W-:Y:S02]  /*2530*/  ISETP.GT.AND P4, PT, R3, RZ, P0 ;  /* 0x000000ff0300720c */ /* 0x000fe40000784270 */
[----:B------:R0:W-:Y:S01]  /*2540*/  @P1 STG.E desc[UR38][R10.64], R21 ;  /* 0x000000150a001986 */ /* 0x0001e2000c101926 */
[----:B------:R-:W-:-:S10]  /*2550*/  LEA R14, P1, R15, R112, 0x2 ;  /* 0x000000700f0e7211 */ /* 0x000fd400078210ff */
[----:B------:R-:W-:Y:S05]  /*2560*/  @!P4 BRA `(.L_x_37) ;  /* 0x000000000004c947 */ /* 0x000fea0003800000 */
[----:B------:R1:W5:Y:S02]  /*2570*/  LDG.E.LTC128B R5, desc[UR38][R6.64+0x4] ;  /* 0x0000042606057981 */ /* 0x000364000c1e1920 */
.L_x_37:
[----:B------:R-:W-:Y:S05]  /*2580*/  BSYNC B1 ;  /* 0x0000000000017941 */ /* 0x000fea0003800000 */
.L_x_36:
[----:B-----5:R-:W-:Y:S01]  /*2590*/  FMUL R12, R5, R90 ;  /* 0x0000005a050c7220 */ /* 0x020fe20000400000 */
[----:B------:R-:W-:-:S03]  /*25a0*/  LEA.HI.X R15, R15, R113, R20, 0x2, P1 ;  /* 0x000000710f0f7211 */ /* 0x000fc600008f1414 */
[----:B------:R-:W-:Y:S01]  /*25b0*/  FFMA R105, R25, R23, R12 ;  /* 0x0000001719697223 */ /* 0x000fe2000000000c */
[----:B------:R-:W-:-:S04]  /*25c0*/  IMAD.MOV.U32 R25, RZ, RZ, R5 ;  /* 0x000000ffff197224 */ /* 0x000fc800078e0005 */
[----:B------:R2:W-:Y:S04]  /*25d0*/  @P4 STG.E desc[UR38][R10.64+0x4], R105 ;  /* 0x000004690a004986 */ /* 0x0005e8000c101926 */
[----:B------:R-:W3:Y:S01]  /*25e0*/  @P3 LDG.E.LTC128B R25, desc[UR38][R14.64] ;  /* 0x000000260e193981 */ /* 0x000ee2000c1e1920 */
[C---:B------:R-:W-:Y:S01]  /*25f0*/  SHF.L.U64.HI R13, R91.reuse, 0x2, R92 ;  /* 0x000000025b0d7819 */ /* 0x040fe2000001025c */
[----:B------:R-:W-:Y:S01]  /*2600*/  BSSY B1, `(.L_x_38) ;  /* 0x0000010000017945 */ /* 0x000fe20003800000 */
[----:B------:R-:W-:Y:S02]  /*2610*/  LEA R12, P2, R91, R10, 0x2 ;  /* 0x0000000a5b0c7211 */ /* 0x000fe400078410ff */
[----:B------:R-:W-:Y:S02]  /*2620*/  IADD3 R20, P1, R8, R104, RZ ;  /* 0x0000006808147210 */ /* 0x000fe40007f3e0ff */
[----:B------:R-:W-:Y:S01]  /*2630*/  ISETP.GT.AND P0, PT, R3, 0x8, P0 ;  /* 0x000000080300780c */ /* 0x000fe20000704270 */
[----:B------:R-:W-:-:S02]  /*2640*/  IMAD.X R13, R13, 0x1, R11, P2 ;  /* 0x000000010d0d7824 */ /* 0x000fc400010e060b */
[----:B0-----:R-:W-:Y:S01]  /*2650*/  IMAD.X R21, R9, 0x1, R107, P1 ;  /* 0x0000000109157824 */ /* 0x001fe200008e066b */
[----:B------:R-:W-:Y:S01]  /*2660*/  ISETP.GT.AND P1, PT, R4, 0x8, PT ;  /* 0x000000080400780c */ /* 0x000fe20003f24270 */
[----:B------:R-:W-:-:S04]  /*2670*/  IMAD.WIDE.U32 R20, R101, R108, R20 ;  /* 0x0000006c65147225 */ /* 0x000fc800078e0014 */
[----:B------:R-:W-:Y:S01]  /*2680*/  IMAD.IADD R9, R103, 0x1, R21 ;  /* 0x0000000167097824 */ /* 0x000fe200078e0215 */
[----:B------:R-:W-:-:S04]  /*2690*/  LEA R8, P4, R20, R112, 0x2 ;  /* 0x0000007014087211 */ /* 0x000fc800078810ff */
[----:B------:R-:W-:Y:S01]  /*26a0*/  LEA.HI.X R9, R20, R113, R9, 0x2, P4 ;  /* 0x0000007114097211 */ /* 0x000fe200020f1409 */
[----:B---3--:R-:W-:-:S04]  /*26b0*/  FMUL R5, R25, R90 ;  /* 0x0000005a19057220 */ /* 0x008fc80000400000 */
[----:B------:R-:W-:-:S05]  /*26c0*/  FFMA R5, R26, R23, R5 ;  /* 0x000000171a057223 */ /* 0x000fca0000000005 */
[----:B------:R2:W-:Y:S01]  /*26d0*/  @P3 STG.E desc[UR38][R12.64], R5 ;  /* 0x000000050c003986 */ /* 0x0005e2000c101926 */
[----:B------:R-:W-:Y:S05]  /*26e0*/  @!P0 BRA `(.L_x_39) ;  /* 0x0000000000048947 */ /* 0x000fea0003800000 */
[----:B------:R0:W5:Y:S02]  /*26f0*/  LDG.E.LTC128B R25, desc[UR38][R8.64+0x4] ;  /* 0x0000042608197981 */ /* 0x000164000c1e1920 */
.L_x_39:
[----:B------:R-:W-:Y:S05]  /*2700*/  BSYNC B1 ;  /* 0x0000000000017941 */ /* 0x000fea0003800000 */
.L_x_38:
[----:B-----5:R-:W-:Y:S01]  /*2710*/  FMUL R14, R25, R90 ;  /* 0x0000005a190e7220 */ /* 0x020fe20000400000 */
[----:B------:R-:W-:Y:S01]  /*2720*/  ISETP.GT.AND P3, PT, R3, RZ, P1 ;  /* 0x000000ff0300720c */ /* 0x000fe20000f64270 */
[----:B------:R-:W-:Y:S01]  /*2730*/  BSSY B1, `(.L_x_40) ;  /* 0x0000006000017945 */ /* 0x000fe20003800000 */
[----:B------:R-:W-:Y:S01]  /*2740*/  ISETP.GT.AND P2, PT, R4, 0x9, PT ;  /* 0x000000090400780c */ /* 0x000fe20003f44270 */
[----:B------:R-:W-:-:S05]  /*2750*/  FFMA R27, R27, R23, R14 ;  /* 0x000000171b1b7223 */ /* 0x000fca000000000e */
[----:B------:R3:W-:Y:S05]  /*2760*/  @P0 STG.E desc[UR38][R12.64+0x4], R27 ;  /* 0x0000041b0c000986 */ /* 0x0007ea000c101926 */
[----:B------:R-:W-:Y:S05]  /*2770*/  @!P3 BRA `(.L_x_41) ;  /* 0x000000000004b947 */ /* 0x000fea0003800000 */
[----:B------:R4:W5:Y:S02]  /*2780*/  LDG.E.LTC128B R25, desc[UR38][R6.64+0x20] ;  /* 0x0000202606197981 */ /* 0x000964000c1e1920 */
.L_x_41:
[----:B------:R-:W-:Y:S05]  /*2790*/  BSYNC B1 ;  /* 0x0000000000017941 */ /* 0x000fea0003800000 */
.L_x_40:
[----:B--2--5:R-:W-:Y:S01]  /*27a0*/  FMUL R5, R25, R90 ;  /* 0x0000005a19057220 */ /* 0x024fe20000400000 */
[----:B------:R-:W-:Y:S01]  /*27b0*/  ISETP.GT.AND P0, PT, R3, RZ, P2 ;  /* 0x000000ff0300720c */ /* 0x000fe20001704270 */
[----:B------:R-:W-:Y:S02]  /*27c0*/  BSSY B1, `(.L_x_42) ;  /* 0x0000005000017945 */ /* 0x000fe40003800000 */
[----:B------:R-:W-:-:S05]  /*27d0*/  FFMA R5, R28, R23, R5 ;  /* 0x000000171c057223 */ /* 0x000fca0000000005 */
[----:B------:R2:W-:Y:S05]  /*27e0*/  @P3 STG.E desc[UR38][R10.64+0x20], R5 ;  /* 0x000020050a003986 */ /* 0x0005ea000c101926 */
[----:B------:R-:W-:Y:S05]  /*27f0*/  @!P0 BRA `(.L_x_43) ;  /* 0x0000000000048947 */ /* 0x000fea0003800000 */
[----:B------:R0:W5:Y:S02]  /*2800*/  LDG.E.LTC128B R25, desc[UR38][R6.64+0x24] ;  /* 0x0000242606197981 */ /* 0x000164000c1e1920 */
.L_x_43:
[----:B------:R-:W-:Y:S05]  /*2810*/  BSYNC B1 ;  /* 0x0000000000017941 */ /* 0x000fea0003800000 */
.L_x_42:
[----:B-----5:R-:W-:Y:S01]  /*2820*/  FMUL R14, R25, R90 ;  /* 0x0000005a190e7220 */ /* 0x020fe20000400000 */
[----:B------:R-:W-:Y:S01]  /*2830*/  ISETP.GT.AND P1, PT, R3, 0x8, P1 ;  /* 0x000000080300780c */ /* 0x000fe20000f24270 */
[----:B------:R-:W-:Y:S02]  /*2840*/  BSSY B1, `(.L_x_44) ;  /* 0x0000005000017945 */ /* 0x000fe40003800000 */
[----:B------:R-:W-:-:S05]  /*2850*/  FFMA R29, R29, R23, R14 ;  /* 0x000000171d1d7223 */ /* 0x000fca000000000e */
[----:B------:R0:W-:Y:S05]  /*2860*/  @P0 STG.E desc[UR38][R10.64+0x24], R29 ;  /* 0x0000241d0a000986 */ /* 0x0001ea000c101926 */
[----:B------:R-:W-:Y:S05]  /*2870*/  @!P1 BRA `(.L_x_45) ;  /* 0x0000000000049947 */ /* 0x000fea0003800000 */
[----:B------:R0:W5:Y:S02]  /*2880*/  LDG.E.LTC128B R25, desc[UR38][R8.64+0x20] ;  /* 0x0000202608197981 */ /* 0x000164000c1e1920 */
.L_x_45:
[----:B------:R-:W-:Y:S05]  /*2890*/  BSYNC B1 ;  /* 0x0000000000017941 */ /* 0x000fea0003800000 */
.L_x_44:
[----:B--2--5:R-:W-:Y:S01]  /*28a0*/  FMUL R5, R25, R90 ;  /* 0x0000005a19057220 */ /* 0x024fe20000400000 */
[----:B------:R-:W-:Y:S01]  /*28b0*/  ISETP.GT.AND P2, PT, R3, 0x8, P2 ;  /* 0x000000080300780c */ /* 0x000fe20001744270 */
[----:B------:R-:W-:Y:S01]  /*28c0*/  BSSY B1, `(.L_x_46) ;  /* 0x0000006000017945 */ /* 0x000fe20003800000 */
[----:B------:R-:W-:Y:S01]  /*28d0*/  ISETP.GT.AND P0, PT, R4, 0x10, PT ;  /* 0x000000100400780c */ /* 0x000fe20003f04270 */
[----:B------:R-:W-:-:S05]  /*28e0*/  FFMA R5, R30, R23, R5 ;  /* 0x000000171e057223 */ /* 0x000fca0000000005 */
[----:B------:R2:W-:Y:S05]  /*28f0*/  @P1 STG.E desc[UR38][R12.64+0x20], R5 ;  /* 0x000020050c001986 */ /* 0x0005ea000c101926 */
[----:B------:R-:W-:Y:S05]  /*2900*/  @!P2 BRA `(.L_x_47) ;  /* 0x000000000004a947 */ /* 0x000fea0003800000 */
[----:B------:R0:W5:Y:S02]  /*2910*/  LDG.E.LTC128B R25, desc[UR38][R8.64+0x24] ;  /* 0x0000242608197981 */ /* 0x000164000c1e1920 */
.L_x_47:
[----:B------:R-:W-:Y:S05]  /*2920*/  BSYNC B1 ;  /* 0x0000000000017941 */ /* 0x000fea0003800000 */
.L_x_46:
        /* <DEDUP_REMOVED lines=8> */
.L_x_49:
[----:B------:R-:W-:Y:S05]  /*29b0*/  BSYNC B1 ;  /* 0x0000000000017941 */ /* 0x000fea0003800000 */
.L_x_48:
[----:B--2--5:R-:W-:Y:S01]  /*29c0*/  FMUL R5, R25, R90 ;  /* 0x0000005a19057220 */ /* 0x024fe20000400000 */
[----:B------:R-:W-:Y:S01]  /*29d0*/  ISETP.GT.AND P2, PT, R3, RZ, P1 ;  /* 0x000000ff0300720c */ /* 0x000fe20000f44270 */
[----:B------:R-:W-:Y:S02]  /*29e0*/  BSSY B1, `(.L_x_50) ;  /* 0x0000005000017945 */ /* 0x000fe40003800000 */
[----:B------:R-:W-:-:S05]  /*29f0*/  FFMA R5, R32, R23, R5 ;  /* 0x0000001720057223 */ /* 0x000fca0000000005 */
[----:B------:R2:W-:Y:S05]  /*2a00*/  @P3 STG.E desc[UR38][R10.64+0x40], R5 ;  /* 0x000040050a003986 */ /* 0x0005ea000c101926 */
[----:B------:R-:W-:Y:S05]  /*2a10*/  @!P2 BRA `(.L_x_51) ;  /* 0x000000000004a947 */ /* 0x000fea0003800000 */
[----:B------:R0:W5:Y:S02]  /*2a20*/  LDG.E.LTC128B R25, desc[UR38][R6.64+0x44] ;  /* 0x0000442606197981 */ /* 0x000164000c1e1920 */
.L_x_51:
[----:B------:R-:W-:Y:S05]  /*2a30*/  BSYNC B1 ;  /* 0x0000000000017941 */ /* 0x000fea0003800000 */
.L_x_50:
[----:B-----5:R-:W-:Y:S01]  /*2a40*/  FMUL R14, R25, R90 ;  /* 0x0000005a190e7220 */ /* 0x020fe20000400000 */
[----:B------:R-:W-:Y:S01]  /*2a50*/  ISETP.GT.AND P0, PT, R3, 0x8, P0 ;  /* 0x000000080300780c */ /* 0x000fe20000704270 */
[----:B------:R-:W-:Y:S02]  /*2a60*/  BSSY B1, `(.L_x_52) ;  /* 0x0000005000017945 */ /* 0x000fe40003800000 */
[----:B------:R-:W-:-:S05]  /*2a70*/  FFMA R33, R33, R23, R14 ;  /* 0x0000001721217223 */ /* 0x000fca000000000e */
[----:B------:R0:W-:Y:S05]  /*2a80*/  @P2 STG.E desc[UR38][R10.64+0x44], R33 ;  /* 0x000044210a002986 */ /* 0x0001ea000c101926 */
[----:B------:R-:W-:Y:S05]  /*2a90*/  @!P0 BRA `(.L_x_53) ;  /* 0x0000000000048947 */ /* 0x000fea0003800000 */
[----:B------:R0:W5:Y:S02]  /*2aa0*/  LDG.E.LTC128B R25, desc[UR38][R8.64+0x40] ;  /* 0x0000402608197981 */ /* 0x000164000c1e1920 */
.L_x_53:
[----:B------:R-:W-:Y:S05]  /*2ab0*/  BSYNC B1 ;  /* 0x0000000000017941 */ /* 0x000fea0003800000 */
.L_x_52:
        /* <DEDUP_REMOVED lines=8> */
.L_x_55:
[----:B------:R-:W-:Y:S05]  /*2b40*/  BSYNC B1 ;  /* 0x0000000000017941 */ /* 0x000fea0003800000 */
.L_x_54:
        /* <DEDUP_REMOVED lines=8> */
.L_x_57:
[----:B------:R-:W-:Y:S05]  /*2bd0*/  BSYNC B1 ;  /* 0x0000000000017941 */ /* 0x000fea0003800000 */
.L_x_56:
[----:B--2--5:R-:W-:Y:S01]  /*2be0*/  FMUL R5, R25, R90 ;  /* 0x0000005a19057220 */ /* 0x024fe20000400000 */
[----:B------:R-:W-:Y:S01]  /*2bf0*/  ISETP.GT.AND P1, PT, R3, RZ, P0 ;  /* 0x000000ff0300720c */ /* 0x000fe20000724270 */
[----:B------:R-:W-:Y:S02]  /*2c00*/  BSSY B1, `(.L_x_58) ;  /* 0x0000005000017945 */ /* 0x000fe40003800000 */
[----:B------:R-:W-:-:S05]  /*2c10*/  FFMA R5, R36, R23, R5 ;  /* 0x0000001724057223 */ /* 0x000fca0000000005 */
[----:B------:R2:W-:Y:S05]  /*2c20*/  @P3 STG.E desc[UR38][R10.64+0x60], R5 ;  /* 0x000060050a003986 */ /* 0x0005ea000c101926 */
[----:B------:R-:W-:Y:S05]  /*2c30*/  @!P1 BRA `(.L_x_59) ;  /* 0x0000000000049947 */ /* 0x000fea0003800000 */
[----:B------:R0:W5:Y:S02]  /*2c40*/  LDG.E.LTC128B R25, desc[UR38][R6.64+0x64] ;  /* 0x0000642606197981 */ /* 0x000164000c1e1920 */
.L_x_59:
[----:B------:R-:W-:Y:S05]  /*2c50*/  BSYNC B1 ;  /* 0x0000000000017941 */ /* 0x000fea0003800000 */
.L_x_58:
[----:B-----5:R-:W-:Y:S01]  /*2c60*/  FMUL R14, R25, R90 ;  /* 0x0000005a190e7220 */ /* 0x020fe20000400000 */
[----:B------:R-:W-:Y:S01]  /*2c70*/  ISETP.GT.AND P2, PT, R3, 0x8, P2 ;  /* 0x000000080300780c */ /* 0x000fe20001744270 */
[----:B------:R-:W-:Y:S02]  /*2c80*/  BSSY B1, `(.L_x_60) ;  /* 0x0000005000017945 */ /* 0x000fe40003800000 */
[----:B------:R-:W-:-:S05]  /*2c90*/  FFMA R37, R37, R23, R14 ;  /* 0x0000001725257223 */ /* 0x000fca000000000e */
[----:B------:R0:W-:Y:S05]  /*2ca0*/  @P1 STG.E desc[UR38][R10.64+0x64], R37 ;  /* 0x000064250a001986 */ /* 0x0001ea000c101926 */
[----:B------:R-:W-:Y:S05]  /*2cb0*/  @!P2 BRA `(.L_x_61) ;  /* 0x000000000004a947 */ /* 0x000fea0003800000 */
[----:B------:R0:W5:Y:S02]  /*2cc0*/  LDG.E.LTC128B R25, desc[UR38][R8.64+0x60] ;  /* 0x0000602608197981 */ /* 0x000164000c1e1920 */
.L_x_61:
[----:B------:R-:W-:Y:S05]  /*2cd0*/  BSYNC B1 ;  /* 0x0000000000017941 */ /* 0x000fea0003800000 */
.L_x_60:
        /* <DEDUP_REMOVED lines=8> */
.L_x_63:
[----:B------:R-:W-:Y:S05]  /*2d60*/  BSYNC B1 ;  /* 0x0000000000017941 */ /* 0x000fea0003800000 */
.L_x_62:
        /* <DEDUP_REMOVED lines=8> */
.L_x_65:
[----:B------:R-:W-:Y:S05]  /*2df0*/  BSYNC B1 ;  /* 0x0000000000017941 */ /* 0x000fea0003800000 */
.L_x_64:
[----:B--2--5:R-:W-:Y:S01]  /*2e00*/  FMUL R5, R25, R90 ;  /* 0x0000005a19057220 */ /* 0x024fe20000400000 */
[----:B------:R-:W-:Y:S01]  /*2e10*/  ISETP.GT.AND P0, PT, R3, RZ, P2 ;  /* 0x000000ff0300720c */ /* 0x000fe20001704270 */
[----:B------:R-:W-:Y:S02]  /*2e20*/  BSSY B1, `(.L_x_66) ;  /* 0x0000005000017945 */ /* 0x000fe40003800000 */
[----:B------:R-:W-:-:S05]  /*2e30*/  FFMA R5, R40, R23, R5 ;  /* 0x0000001728057223 */ /* 0x000fca0000000005 */
[----:B------:R2:W-:Y:S05]  /*2e40*/  @P3 STG.E desc[UR38][R10.64+0x80], R5 ;  /* 0x000080050a003986 */ /* 0x0005ea000c101926 */
[----:B------:R-:W-:Y:S05]  /*2e50*/  @!P0 BRA `(.L_x_67) ;  /* 0x0000000000048947 */ /* 0x000fea0003800000 */
[----:B------:R0:W5:Y:S02]  /*2e60*/  LDG.E.LTC128B R25, desc[UR38][R6.64+0x84] ;  /* 0x0000842606197981 */ /* 0x000164000c1e1920 */
.L_x_67:
[----:B------:R-:W-:Y:S05]  /*2e70*/  BSYNC B1 ;  /* 0x0000000000017941 */ /* 0x000fea0003800000 */
.L_x_66:
[----:B-----5:R-:W-:Y:S01]  /*2e80*/  FMUL R14, R25, R90 ;  /* 0x0000005a190e7220 */ /* 0x020fe20000400000 */
[----:B------:R-:W-:Y:S01]  /*2e90*/  ISETP.GT.AND P1, PT, R3, 0x8, P1 ;  /* 0x000000080300780c */ /* 0x000fe20000f24270 */
[----:B------:R-:W-:Y:S02]  /*2ea0*/  BSSY B1, `(.L_x_68) ;  /* 0x0000005000017945 */ /* 0x000fe40003800000 */
[----:B------:R-:W-:-:S05]  /*2eb0*/  FFMA R41, R41, R23, R14 ;  /* 0x0000001729297223 */ /* 0x000fca000000000e */
[----:B------:R0:W-:Y:S05]  /*2ec0*/  @P0 STG.E desc[UR38][R10.64+0x84], R41 ;  /* 0x000084290a000986 */ /* 0x0001ea000c101926 */
[----:B------:R-:W-:Y:S05]  /*2ed0*/  @!P1 BRA `(.L_x_69) ;  /* 0x0000000000049947 */ /* 0x000fea0003800000 */
[----:B------:R0:W5:Y:S02]  /*2ee0*/  LDG.E.LTC128B R25, desc[UR38][R8.64+0x80] ;  /* 0x0000802608197981 */ /* 0x000164000c1e1920 */
.L_x_69:
[----:B------:R-:W-:Y:S05]  /*2ef0*/  BSYNC B1 ;  /* 0x0000000000017941 */ /* 0x000fea0003800000 */
.L_x_68:
        /* <DEDUP_REMOVED lines=8> */
.L_x_71:
[----:B------:R-:W-:Y:S05]  /*2f80*/  BSYNC B1 ;  /* 0x0000000000017941 */ /* 0x000fea0003800000 */
.L_x_70:
        /* <DEDUP_REMOVED lines=8> */
.L_x_73:
[----:B------:R-:W-:Y:S05]  /*3010*/  BSYNC B1 ;  /* 0x0000000000017941 */ /* 0x000fea0003800000 */
.L_x_72:
[----:B--2--5:R-:W-:Y:S01]  /*3020*/  FMUL R5, R25, R90 ;  /* 0x0000005a19057220 */ /* 0x024fe20000400000 */
[----:B------:R-:W-:Y:S01]  /*3030*/  ISETP.GT.AND P2, PT, R3, RZ, P1 ;  /* 0x000000ff0300720c */ /* 0x000fe20000f44270 */
[----:B------:R-:W-:Y:S02]  /*3040*/  BSSY B1, `(.L_x_74) ;  /* 0x0000005000017945 */ /* 0x000fe40003800000 */
[----:B------:R-:W-:-:S05]  /*3050*/  FFMA R5, R44, R23, R5 ;  /* 0x000000172c057223 */ /* 0x000fca0000000005 */
[----:B------:R2:W-:Y:S05]  /*3060*/  @P3 STG.E desc[UR38][R10.64+0xa0], R5 ;  /* 0x0000a0050a003986 */ /* 0x0005ea000c101926 */
[----:B------:R-:W-:Y:S05]  /*3070*/  @!P2 BRA `(.L_x_75) ;  /* 0x000000000004a947 */ /* 0x000fea0003800000 */
[----:B------:R0:W5:Y:S02]  /*3080*/  LDG.E.LTC128B R25, desc[UR38][R6.64+0xa4] ;  /* 0x0000a42606197981 */ /* 0x000164000c1e1920 */
.L_x_75:
[----:B------:R-:W-:Y:S05]  /*3090*/  BSYNC B1 ;  /* 0x0000000000017941 */ /* 0x000fea0003800000 */
.L_x_74:
[----:B-----5:R-:W-:Y:S01]  /*30a0*/  FMUL R14, R25, R90 ;  /* 0x0000005a190e7220 */ /* 0x020fe20000400000 */
[----:B------:R-:W-:Y:S01]  /*30b0*/  ISETP.GT.AND P0, PT, R3, 0x8, P0 ;  /* 0x000000080300780c */ /* 0x000fe20000704270 */
[----:B------:R-:W-:Y:S02]  /*30c0*/  BSSY B1, `(.L_x_76) ;  /* 0x0000005000017945 */ /* 0x000fe40003800000 */
[----:B------:R-:W-:-:S05]  /*30d0*/  FFMA R45, R45, R23, R14 ;  /* 0x000000172d2d7223 */ /* 0x000fca000000000e */
[----:B------:R0:W-:Y:S05]  /*30e0*/  @P2 STG.E desc[UR38][R10.64+0xa4], R45 ;  /* 0x0000a42d0a002986 */ /* 0x0001ea000c101926 */
[----:B------:R-:W-:Y:S05]  /*30f0*/  @!P0 BRA `(.L_x_77) ;  /* 0x0000000000048947 */ /* 0x000fea0003800000 */
[----:B------:R0:W5:Y:S02]  /*3100*/  LDG.E.LTC128B R25, desc[UR38][R8.64+0xa0] ;  /* 0x0000a02608197981 */ /* 0x000164000c1e1920 */
.L_x_77:
[----:B------:R-:W-:Y:S05]  /*3110*/  BSYNC B1 ;  /* 0x0000000000017941 */ /* 0x000fea0003800000 */
.L_x_76:
        /* <DEDUP_REMOVED lines=8> */
.L_x_79:
[----:B------:R-:W-:Y:S05]  /*31a0*/  BSYNC B1 ;  /* 0x0000000000017941 */ /* 0x000fea0003800000 */
.L_x_78:
        /* <DEDUP_REMOVED lines=8> */
.L_x_81:
[----:B------:R-:W-:Y:S05]  /*3230*/  BSYNC B1 ;  /* 0x0000000000017941 */ /* 0x000fea0003800000 */
.L_x_80:
[----:B--2--5:R-:W-:Y:S01]  /*3240*/  FMUL R5, R25, R90 ;  /* 0x0000005a19057220 */ /* 0x024fe20000400000 */
[----:B------:R-:W-:Y:S01]  /*3250*/  ISETP.GT.AND P1, PT, R3, RZ, P0 ;  /* 0x000000ff0300720c */ /* 0x000fe20000724270 */
[----:B------:R-:W-:Y:S02]  /*3260*/  BSSY B1, `(.L_x_82) ;  /* 0x0000005000017945 */ /* 0x000fe40003800000 */
[----:B------:R-:W-:-:S05]  /*3270*/  FFMA R5, R48, R23, R5 ;  /* 0x0000001730057223 */ /* 0x000fca0000000005 */
[----:B------:R2:W-:Y:S05]  /*3280*/  @P3 STG.E desc[UR38][R10.64+0xc0], R5 ;  /* 0x0000c0050a003986 */ /* 0x0005ea000c101926 */
[----:B------:R-:W-:Y:S05]  /*3290*/  @!P1 BRA `(.L_x_83) ;  /* 0x0000000000049947 */ /* 0x000fea0003800000 */
[----:B------:R0:W5:Y:S02]  /*32a0*/  LDG.E.LTC128B R25, desc[UR38][R6.64+0xc4] ;  /* 0x0000c42606197981 */ /* 0x000164000c1e1920 */
.L_x_83:
[----:B------:R-:W-:Y:S05]  /*32b0*/  BSYNC B1 ;  /* 0x0000000000017941 */ /* 0x000fea0003800000 */
.L_x_82:
[----:B-----5:R-:W-:Y:S01]  /*32c0*/  FMUL R14, R25, R90 ;  /* 0x0000005a190e7220 */ /* 0x020fe20000400000 */
[----:B------:R-:W-:Y:S01]  /*32d0*/  ISETP.GT.AND P2, PT, R3, 0x8, P2 ;  /* 0x000000080300780c */ /* 0x000fe20001744270 */
[----:B------:R-:W-:Y:S02]  /*32e0*/  BSSY B1, `(.L_x_84) ;  /* 0x0000005000017945 */ /* 0x000fe40003800000 */
[----:B------:R-:W-:-:S05]  /*32f0*/  FFMA R49, R49, R23, R14 ;  /* 0x0000001731317223 */ /* 0x000fca000000000e */
[----:B------:R0:W-:Y:S05]  /*3300*/  @P1 STG.E desc[UR38][R10.64+0xc4], R49 ;  /* 0x0000c4310a001986 */ /* 0x0001ea000c101926 */
[----:B------:R-:W-:Y:S05]  /*3310*/  @!P2 BRA `(.L_x_85) ;  /* 0x000000000004a947 */ /* 0x000fea0003800000 */
[----:B------:R0:W5:Y:S02]  /*3320*/  LDG.E.LTC128B R25, desc[UR38][R8.64+0xc0] ;  /* 0x0000c02608197981 */ /* 0x000164000c1e1920 */
.L_x_85:
[----:B------:R-:W-:Y:S05]  /*3330*/  BSYNC B1 ;  /* 0x0000000000017941 */ /* 0x000fea0003800000 */
.L_x_84:
        /* <DEDUP_REMOVED lines=8> */
.L_x_87:
[----:B------:R-:W-:Y:S05]  /*33c0*/  BSYNC B1 ;  /* 0x0000000000017941 */ /* 0x000fea0003800000 */
.L_x_86:
        /* <DEDUP_REMOVED lines=8> */
.L_x_89:
[----:B------:R-:W-:Y:S05]  /*3450*/  BSYNC B1 ;  /* 0x0000000000017941 */ /* 0x000fea0003800000 */
.L_x_88:
[----:B--2--5:R-:W-:Y:S01]  /*3460*/  FMUL R5, R25, R90 ;  /* 0x0000005a19057220 */ /* 0x024fe20000400000 */
[----:B------:R-:W-:Y:S01]  /*3470*/  ISETP.GT.AND P0, PT, R3, RZ, P2 ;  /* 0x000000ff0300720c */ /* 0x000fe20001704270 */
[----:B------:R-:W-:Y:S02]  /*3480*/  BSSY B1, `(.L_x_90) ;  /* 0x0000005000017945 */ /* 0x000fe40003800000 */
[----:B------:R-:W-:-:S05]  /*3490*/  FFMA R5, R52, R23, R5 ;  /* 0x0000001734057223 */ /* 0x000fca0000000005 */
[----:B------:R2:W-:Y:S05]  /*34a0*/  @P3 STG.E desc[UR38][R10.64+0xe0], R5 ;  /* 0x0000e0050a003986 */ /* 0x0005ea000c101926 */
[----:B------:R-:W-:Y:S05]  /*34b0*/  @!P0 BRA `(.L_x_91) ;  /* 0x0000000000048947 */ /* 0x000fea0003800000 */
[----:B------:R0:W5:Y:S02]  /*34c0*/  LDG.E.LTC128B R25, desc[UR38][R6.64+0xe4] ;  /* 0x0000e42606197981 */ /* 0x000164000c1e1920 */
.L_x_91:
[----:B------:R-:W-:Y:S05]  /*34d0*/  BSYNC B1 ;  /* 0x0000000000017941 */ /* 0x000fea0003800000 */
.L_x_90:
[----:B-----5:R-:W-:Y:S01]  /*34e0*/  FMUL R14, R25, R90 ;  /* 0x0000005a190e7220 */ /* 0x020fe20000400000 */
[----:B------:R-:W-:Y:S01]  /*34f0*/  ISETP.GT.AND P1, PT, R3, 0x8, P1 ;  /* 0x000000080300780c */ /* 0x000fe20000f24270 */
[----:B------:R-:W-:Y:S02]  /*3500*/  BSSY B1, `(.L_x_92) ;  /* 0x0000005000017945 */ /* 0x000fe40003800000 */
[----:B------:R-:W-:-:S05]  /*3510*/  FFMA R53, R53, R23, R14 ;  /* 0x0000001735357223 */ /* 0x000fca000000000e */
[----:B------:R0:W-:Y:S05]  /*3520*/  @P0 STG.E desc[UR38][R10.64+0xe4], R53 ;  /* 0x0000e4350a000986 */ /* 0x0001ea000c101926 */
[----:B------:R-:W-:Y:S05]  /*3530*/  @!P1 BRA `(.L_x_93) ;  /* 0x0000000000049947 */ /* 0x000fea0003800000 */
[----:B------:R0:W5:Y:S02]  /*3540*/  LDG.E.LTC128B R25, desc[UR38][R8.64+0xe0] ;  /* 0x0000e02608197981 */ /* 0x000164000c1e1920 */
.L_x_93:
[----:B------:R-:W-:Y:S05]  /*3550*/  BSYNC B1 ;  /* 0x0000000000017941 */ /* 0x000fea0003800000 */
.L_x_92:
        /* <DEDUP_REMOVED lines=8> */
.L_x_95:
[----:B------:R-:W-:Y:S05]  /*35e0*/  BSYNC B1 ;  /* 0x0000000000017941 */ /* 0x000fea0003800000 */
.L_x_94:
        /* <DEDUP_REMOVED lines=8> */
.L_x_97:
[----:B------:R-:W-:Y:S05]  /*3670*/  BSYNC B1 ;  /* 0x0000000000017941 */ /* 0x000fea0003800000 */
.L_x_96:
[----:B--2--5:R-:W-:Y:S01]  /*3680*/  FMUL R5, R25, R90 ;  /* 0x0000005a19057220 */ /* 0x024fe20000400000 */
[----:B------:R-:W-:Y:S01]  /*3690*/  ISETP.GT.AND P2, PT, R3, RZ, P1 ;  /* 0x000000ff0300720c */ /* 0x000fe20000f44270 */
[----:B------:R-:W-:Y:S02]  /*36a0*/  BSSY B1, `(.L_x_98) ;  /* 0x0000005000017945 */ /* 0x000fe40003800000 */
[----:B------:R-:W-:-:S05]  /*36b0*/  FFMA R5, R56, R23, R5 ;  /* 0x0000001738057223 */ /* 0x000fca0000000005 */
[----:B------:R2:W-:Y:S05]  /*36c0*/  @P3 STG.E desc[UR38][R10.64+0x100], R5 ;  /* 0x000100050a003986 */ /* 0x0005ea000c101926 */
[----:B------:R-:W-:Y:S05]  /*36d0*/  @!P2 BRA `(.L_x_99) ;  /* 0x000000000004a947 */ /* 0x000fea0003800000 */
[----:B------:R0:W5:Y:S02]  /*36e0*/  LDG.E.LTC128B R25, desc[UR38][R6.64+0x104] ;  /* 0x0001042606197981 */ /* 0x000164000c1e1920 */
.L_x_99:
[----:B------:R-:W-:Y:S05]  /*36f0*/  BSYNC B1 ;  /* 0x0000000000017941 */ /* 0x000fea0003800000 */
.L_x_98:
[----:B-----5:R-:W-:Y:S01]  /*3700*/  FMUL R14, R25, R90 ;  /* 0x0000005a190e7220 */ /* 0x020fe20000400000 */
[----:B------:R-:W-:Y:S01]  /*3710*/  ISETP.GT.AND P0, PT, R3, 0x8, P0 ;  /* 0x000000080300780c */ /* 0x000fe20000704270 */
[----:B------:R-:W-:Y:S02]  /*3720*/  BSSY B1, `(.L_x_100) ;  /* 0x0000005000017945 */ /* 0x000fe40003800000 */
[----:B------:R-:W-:-:S05]  /*3730*/  FFMA R57, R57, R23, R14 ;  /* 0x0000001739397223 */ /* 0x000fca000000000e */
[----:B------:R0:W-:Y:S05]  /*3740*/  @P2 STG.E desc[UR38][R10.64+0x104], R57 ;  /* 0x000104390a002986 */ /* 0x0001ea000c101926 */
[----:B------:R-:W-:Y:S05]  /*3750*/  @!P0 BRA `(.L_x_101) ;  /* 0x0000000000048947 */ /* 0x000fea0003800000 */
[----:B------:R0:W5:Y:S02]  /*3760*/  LDG.E.LTC128B R25, desc[UR38][R8.64+0x100] ;  /* 0x0001002608197981 */ /* 0x000164000c1e1920 */
.L_x_101:
[----:B------:R-:W-:Y:S05]  /*3770*/  BSYNC B1 ;  /* 0x0000000000017941 */ /* 0x000fea0003800000 */
.L_x_100:
        /* <DEDUP_REMOVED lines=8> */
.L_x_103:
[----:B------:R-:W-:Y:S05]  /*3800*/  BSYNC B1 ;  /* 0x0000000000017941 */ /* 0x000fea0003800000 */
.L_x_102:
        /* <DEDUP_REMOVED lines=8> */
.L_x_105:
[----:B------:R-:W-:Y:S05]  /*3890*/  BSYNC B1 ;  /* 0x0000000000017941 */ /* 0x000fea0003800000 */
.L_x_104:
[----:B--2--5:R-:W-:Y:S01]  /*38a0*/  FMUL R5, R25, R90 ;  /* 0x0000005a19057220 */ /* 0x024fe20000400000 */
[----:B------:R-:W-:Y:S01]  /*38b0*/  ISETP.GT.AND P1, PT, R3, RZ, P0 ;  /* 0x000000ff0300720c */ /* 0x000fe20000724270 */
[----:B------:R-:W-:Y:S02]  /*38c0*/  BSSY B1, `(.L_x_106) ;  /* 0x0000005000017945 */ /* 0x000fe40003800000 */
[----:B------:R-:W-:-:S05]  /*38d0*/  FFMA R5, R60, R23, R5 ;  /* 0x000000173c057223 */ /* 0x000fca0000000005 */
[----:B------:R2:W-:Y:S05]  /*38e0*/  @P3 STG.E desc[UR38][R10.64+0x120], R5 ;  /* 0x000120050a003986 */ /* 0x0005ea000c101926 */
[----:B------:R-:W-:Y:S05]  /*38f0*/  @!P1 BRA `(.L_x_107) ;  /* 0x0000000000049947 */ /* 0x000fea0003800000 */
[----:B------:R0:W5:Y:S02]  /*3900*/  LDG.E.LTC128B R25, desc[UR38][R6.64+0x124] ;  /* 0x0001242606197981 */ /* 0x000164000c1e1920 */
.L_x_107:
[----:B------:R-:W-:Y:S05]  /*3910*/  BSYNC B1 ;  /* 0x0000000000017941 */ /* 0x000fea0003800000 */
.L_x_106:
[----:B-----5:R-:W-:Y:S01]  /*3920*/  FMUL R14, R25, R90 ;  /* 0x0000005a190e7220 */ /* 0x020fe20000400000 */
[----:B------:R-:W-:Y:S01]  /*3930*/  ISETP.GT.AND P2, PT, R3, 0x8, P2 ;  /* 0x000000080300780c */ /* 0x000fe20001744270 */
[----:B------:R-:W-:Y:S02]  /*3940*/  BSSY B1, `(.L_x_108) ;  /* 0x0000005000017945 */ /* 0x000fe40003800000 */
[----:B------:R-:W-:-:S05]  /*3950*/  FFMA R61, R61, R23, R14 ;  /* 0x000000173d3d7223 */ /* 0x000fca000000000e */
[----:B------:R0:W-:Y:S05]  /*3960*/  @P1 STG.E desc[UR38][R10.64+0x124], R61 ;  /* 0x0001243d0a001986 */ /* 0x0001ea000c101926 */
[----:B------:R-:W-:Y:S05]  /*3970*/  @!P2 BRA `(.L_x_109) ;  /* 0x000000000004a947 */ /* 0x000fea0003800000 */
[----:B------:R0:W5:Y:S02]  /*3980*/  LDG.E.LTC128B R25, desc[UR38][R8.64+0x120] ;  /* 0x0001202608197981 */ /* 0x000164000c1e1920 */
.L_x_109:
[----:B------:R-:W-:Y:S05]  /*3990*/  BSYNC B1 ;  /* 0x0000000000017941 */ /* 0x000fea0003800000 */
.L_x_108:
        /* <DEDUP_REMOVED lines=8> */
.L_x_111:
[----:B------:R-:W-:Y:S05]  /*3a20*/  BSYNC B1 ;  /* 0x0000000000017941 */ /* 0x000fea0003800000 */
.L_x_110:
        /* <DEDUP_REMOVED lines=8> */
.L_x_113:
[----:B------:R-:W-:Y:S05]  /*3ab0*/  BSYNC B1 ;  /* 0x0000000000017941 */ /* 0x000fea0003800000 */
.L_x_112:
[----:B--2--5:R-:W-:Y:S01]  /*3ac0*/  FMUL R5, R25, R90 ;  /* 0x0000005a19057220 */ /* 0x024fe20000400000 */
[----:B------:R-:W-:Y:S01]  /*3ad0*/  ISETP.GT.AND P0, PT, R3, RZ, P2 ;  /* 0x000000ff0300720c */ /* 0x000fe20001704270 */
[----:B------:R-:W-:Y:S02]  /*3ae0*/  BSSY B1, `(.L_x_114) ;  /* 0x0000005000017945 */ /* 0x000fe40003800000 */
[----:B------:R-:W-:-:S05]  /*3af0*/  FFMA R5, R64, R23, R5 ;  /* 0x0000001740057223 */ /* 0x000fca0000000005 */
[----:B------:R2:W-:Y:S05]  /*3b00*/  @P3 STG.E desc[UR38][R10.64+0x140], R5 ;  /* 0x000140050a003986 */ /* 0x0005ea000c101926 */
[----:B------:R-:W-:Y:S05]  /*3b10*/  @!P0 BRA `(.L_x_115) ;  /* 0x0000000000048947 */ /* 0x000fea0003800000 */
[----:B------:R0:W5:Y:S02]  /*3b20*/  LDG.E.LTC128B R25, desc[UR38][R6.64+0x144] ;  /* 0x0001442606197981 */ /* 0x000164000c1e1920 */
.L_x_115:
[----:B------:R-:W-:Y:S05]  /*3b30*/  BSYNC B1 ;  /* 0x0000000000017941 */ /* 0x000fea0003800000 */
.L_x_114:
[----:B-----5:R-:W-:Y:S01]  /*3b40*/  FMUL R14, R25, R90 ;  /* 0x0000005a190e7220 */ /* 0x020fe20000400000 */
[----:B------:R-:W-:Y:S01]  /*3b50*/  ISETP.GT.AND P1, PT, R3, 0x8, P1 ;  /* 0x000000080300780c */ /* 0x000fe20000f24270 */
[----:B------:R-:W-:Y:S02]  /*3b60*/  BSSY B1, `(.L_x_116) ;  /* 0x0000005000017945 */ /* 0x000fe40003800000 */
[----:B------:R-:W-:-:S05]  /*3b70*/  FFMA R65, R65, R23, R14 ;  /* 0x0000001741417223 */ /* 0x000fca000000000e */
[----:B------:R0:W-:Y:S05]  /*3b80*/  @P0 STG.E desc[UR38][R10.64+0x144], R65 ;  /* 0x000144410a000986 */ /* 0x0001ea000c101926 */
[----:B------:R-:W-:Y:S05]  /*3b90*/  @!P1 BRA `(.L_x_117) ;  /* 0x0000000000049947 */ /* 0x000fea0003800000 */
[----:B------:R0:W5:Y:S02]  /*3ba0*/  LDG.E.LTC128B R25, desc[UR38][R8.64+0x140] ;  /* 0x0001402608197981 */ /* 0x000164000c1e1920 */
.L_x_117:
[----:B------:R-:W-:Y:S05]  /*3bb0*/  BSYNC B1 ;  /* 0x0000000000017941 */ /* 0x000fea0003800000 */
.L_x_116:
        /* <DEDUP_REMOVED lines=8> */
.L_x_119:
[----:B------:R-:W-:Y:S05]  /*3c40*/  BSYNC B1 ;  /* 0x0000000000017941 */ /* 0x000fea0003800000 */
.L_x_118:
        /* <DEDUP_REMOVED lines=8> */
.L_x_121:
[----:B------:R-:W-:Y:S05]  /*3cd0*/  BSYNC B1 ;  /* 0x0000000000017941 */ /* 0x000fea0003800000 */
.L_x_120:
[----:B--2--5:R-:W-:Y:S01]  /*3ce0*/  FMUL R5, R25, R90 ;  /* 0x0000005a19057220 */ /* 0x024fe20000400000 */
[----:B------:R-:W-:Y:S01]  /*3cf0*/  ISETP.GT.AND P2, PT, R3, RZ, P1 ;  /* 0x000000ff0300720c */ /* 0x000fe20000f44270 */
[----:B------:R-:W-:Y:S02]  /*3d00*/  BSSY B1, `(.L_x_122) ;  /* 0x0000005000017945 */ /* 0x000fe40003800000 */
[----:B------:R-:W-:-:S05]  /*3d10*/  FFMA R5, R68, R23, R5 ;  /* 0x0000001744057223 */ /* 0x000fca0000000005 */
[----:B------:R2:W-:Y:S05]  /*3d20*/  @P3 STG.E desc[UR38][R10.64+0x160], R5 ;  /* 0x000160050a003986 */ /* 0x0005ea000c101926 */
[----:B------:R-:W-:Y:S05]  /*3d30*/  @!P2 BRA `(.L_x_123) ;  /* 0x000000000004a947 */ /* 0x000fea0003800000 */
[----:B------:R0:W5:Y:S02]  /*3d40*/  LDG.E.LTC128B R25, desc[UR38][R6.64+0x164] ;  /* 0x0001642606197981 */ /* 0x000164000c1e1920 */
.L_x_123:
[----:B------:R-:W-:Y:S05]  /*3d50*/  BSYNC B1 ;  /* 0x0000000000017941 */ /* 0x000fea0003800000 */
.L_x_122:
[----:B-----5:R-:W-:Y:S01]  /*3d60*/  FMUL R14, R25, R90 ;  /* 0x0000005a190e7220 */ /* 0x020fe20000400000 */
[----:B------:R-:W-:Y:S01]  /*3d70*/  ISETP.GT.AND P0, PT, R3, 0x8, P0 ;  /* 0x000000080300780c */ /* 0x000fe20000704270 */
[----:B------:R-:W-:Y:S02]  /*3d80*/  BSSY B1, `(.L_x_124) ;  /* 0x0000005000017945 */ /* 0x000fe40003800000 */
[----:B------:R-:W-:-:S05]  /*3d90*/  FFMA R69, R69, R23, R14 ;  /* 0x0000001745457223 */ /* 0x000fca000000000e */
[----:B------:R0:W-:Y:S05]  /*3da0*/  @P2 STG.E desc[UR38][R10.64+0x164], R69 ;  /* 0x000164450a002986 */ /* 0x0001ea000c101926 */
[----:B------:R-:W-:Y:S05]  /*3db0*/  @!P0 BRA `(.L_x_125) ;  /* 0x0000000000048947 */ /* 0x000fea0003800000 */
[----:B------:R0:W5:Y:S02]  /*3dc0*/  LDG.E.LTC128B R25, desc[UR38][R8.64+0x160] ;  /* 0x0001602608197981 */ /* 0x000164000c1e1920 */
.L_x_125:
[----:B------:R-:W-:Y:S05]  /*3dd0*/  BSYNC B1 ;  /* 0x0000000000017941 */ /* 0x000fea0003800000 */
.L_x_124:
        /* <DEDUP_REMOVED lines=8> */
.L_x_127:
[----:B------:R-:W-:Y:S05]  /*3e60*/  BSYNC B1 ;  /* 0x0000000000017941 */ /* 0x000fea0003800000 */
.L_x_126:
        /* <DEDUP_REMOVED lines=8> */
.L_x_129:
[----:B------:R-:W-:Y:S05]  /*3ef0*/  BSYNC B1 ;  /* 0x0000000000017941 */ /* 0x000fea0003800000 */
.L_x_128:
[----:B--2--5:R-:W-:Y:S01]  /*3f00*/  FMUL R5, R25, R90 ;  /* 0x0000005a19057220 */ /* 0x024fe20000400000 */
[----:B------:R-:W-:Y:S01]  /*3f10*/  ISETP.GT.AND P1, PT, R3, RZ, P0 ;  /* 0x000000ff0300720c */ /* 0x000fe20000724270 */
[----:B------:R-:W-:Y:S02]  /*3f20*/  BSSY B1, `(.L_x_130) ;  /* 0x0000005000017945 */ /* 0x000fe40003800000 */
[----:B------:R-:W-:-:S05]  /*3f30*/  FFMA R5, R72, R23, R5 ;  /* 0x0000001748057223 */ /* 0x000fca0000000005 */
[----:B------:R2:W-:Y:S05]  /*3f40*/  @P3 STG.E desc[UR38][R10.64+0x180], R5 ;  /* 0x000180050a003986 */ /* 0x0005ea000c101926 */
[----:B------:R-:W-:Y:S05]  /*3f50*/  @!P1 BRA `(.L_x_131) ;  /* 0x0000000000049947 */ /* 0x000fea0003800000 */
[----:B------:R0:W5:Y:S02]  /*3f60*/  LDG.E.LTC128B R25, desc[UR38][R6.64+0x184] ;  /* 0x0001842606197981 */ /* 0x000164000c1e1920 */
.L_x_131:
[----:B------:R-:W-:Y:S05]  /*3f70*/  BSYNC B1 ;  /* 0x0000000000017941 */ /* 0x000fea0003800000 */
.L_x_130:
[----:B-----5:R-:W-:Y:S01]  /*3f80*/  FMUL R14, R25, R90 ;  /* 0x0000005a190e7220 */ /* 0x020fe20000400000 */
[----:B------:R-:W-:Y:S01]  /*3f90*/  ISETP.GT.AND P2, PT, R3, 0x8, P2 ;  /* 0x000000080300780c */ /* 0x000fe20001744270 */
[----:B------:R-:W-:Y:S02]  /*3fa0*/  BSSY B1, `(.L_x_132) ;  /* 0x0000005000017945 */ /* 0x000fe40003800000 */
[----:B------:R-:W-:-:S05]  /*3fb0*/  FFMA R73, R73, R23, R14 ;  /* 0x0000001749497223 */ /* 0x000fca000000000e */
[----:B------:R0:W-:Y:S05]  /*3fc0*/  @P1 STG.E desc[UR38][R10.64+0x184], R73 ;  /* 0x000184490a001986 */ /* 0x0001ea000c101926 */
[----:B------:R-:W-:Y:S05]  /*3fd0*/  @!P2 BRA `(.L_x_133) ;  /* 0x000000000004a947 */ /* 0x000fea0003800000 */
[----:B------:R0:W5:Y:S02]  /*3fe0*/  LDG.E.LTC128B R25, desc[UR38][R8.64+0x180] ;  /* 0x0001802608197981 */ /* 0x000164000c1e1920 */
.L_x_133:
[----:B------:R-:W-:Y:S05]  /*3ff0*/  BSYNC B1 ;  /* 0x0000000000017941 */ /* 0x000fea0003800000 */
.L_x_132:
        /* <DEDUP_REMOVED lines=8> */
.L_x_135:
[----:B------:R-:W-:Y:S05]  /*4080*/  BSYNC B1 ;  /* 0x0000000000017941 */ /* 0x000fea0003800000 */
.L_x_134:
        /* <DEDUP_REMOVED lines=8> */
.L_x_137:
[----:B------:R-:W-:Y:S05]  /*4110*/  BSYNC B1 ;  /* 0x0000000000017941 */ /* 0x000fea0003800000 */
.L_x_136:
[----:B--2--5:R-:W-:Y:S01]  /*4120*/  FMUL R5, R25, R90 ;  /* 0x0000005a19057220 */ /* 0x024fe20000400000 */
[----:B------:R-:W-:Y:S01]  /*4130*/  ISETP.GT.AND P0, PT, R3, RZ, P2 ;  /* 0x000000ff0300720c */ /* 0x000fe20001704270 */
[----:B------:R-:W-:Y:S02]  /*4140*/  BSSY B1, `(.L_x_138) ;  /* 0x0000005000017945 */ /* 0x000fe40003800000 */
[----:B------:R-:W-:-:S05]  /*4150*/  FFMA R5, R76, R23, R5 ;  /* 0x000000174c057223 */ /* 0x000fca0000000005 */
[----:B------:R2:W-:Y:S05]  /*4160*/  @P3 STG.E desc[UR38][R10.64+0x1a0], R5 ;  /* 0x0001a0050a003986 */ /* 0x0005ea000c101926 */
[----:B------:R-:W-:Y:S05]  /*4170*/  @!P0 BRA `(.L_x_139) ;  /* 0x0000000000048947 */ /* 0x000fea0003800000 */
[----:B------:R0:W5:Y:S02]  /*4180*/  LDG.E.LTC128B R25, desc[UR38][R6.64+0x1a4] ;  /* 0x0001a42606197981 */ /* 0x000164000c1e1920 */
.L_x_139:
[----:B------:R-:W-:Y:S05]  /*4190*/  BSYNC B1 ;  /* 0x0000000000017941 */ /* 0x000fea0003800000 */
.L_x_138:
[----:B-----5:R-:W-:Y:S01]  /*41a0*/  FMUL R14, R25, R90 ;  /* 0x0000005a190e7220 */ /* 0x020fe20000400000 */
[----:B------:R-:W-:Y:S01]  /*41b0*/  ISETP.GT.AND P1, PT, R3, 0x8, P1 ;  /* 0x000000080300780c */ /* 0x000fe20000f24270 */
[----:B------:R-:W-:Y:S02]  /*41c0*/  BSSY B1, `(.L_x_140) ;  /* 0x0000005000017945 */ /* 0x000fe40003800000 */
[----:B------:R-:W-:-:S05]  /*41d0*/  FFMA R77, R77, R23, R14 ;  /* 0x000000174d4d7223 */ /* 0x000fca000000000e */
[----:B------:R0:W-:Y:S05]  /*41e0*/  @P0 STG.E desc[UR38][R10.64+0x1a4], R77 ;  /* 0x0001a44d0a000986 */ /* 0x0001ea000c101926 */
[----:B------:R-:W-:Y:S05]  /*41f0*/  @!P1 BRA `(.L_x_141) ;  /* 0x0000000000049947 */ /* 0x000fea0003800000 */
[----:B------:R0:W5:Y:S02]  /*4200*/  LDG.E.LTC128B R25, desc[UR38][R8.64+0x1a0] ;  /* 0x0001a02608197981 */ /* 0x000164000c1e1920 */
.L_x_141:
[----:B------:R-:W-:Y:S05]  /*4210*/  BSYNC B1 ;  /* 0x0000000000017941 */ /* 0x000fea0003800000 */
.L_x_140:
        /* <DEDUP_REMOVED lines=8> */
.L_x_143:
[----:B------:R-:W-:Y:S05]  /*42a0*/  BSYNC B1 ;  /* 0x0000000000017941 */ /* 0x000fea0003800000 */
.L_x_142:
        /* <DEDUP_REMOVED lines=8> */
.L_x_145:
[----:B------:R-:W-:Y:S05]  /*4330*/  BSYNC B1 ;  /* 0x0000000000017941 */ /* 0x000fea0003800000 */
.L_x_144:
[----:B--2--5:R-:W-:Y:S01]  /*4340*/  FMUL R5, R25, R90 ;  /* 0x0000005a19057220 */ /* 0x024fe20000400000 */
[----:B------:R-:W-:Y:S01]  /*4350*/  ISETP.GT.AND P2, PT, R3, RZ, P1 ;  /* 0x000000ff0300720c */ /* 0x000fe20000f44270 */
[----:B------:R-:W-:Y:S02]  /*4360*/  BSSY B1, `(.L_x_146) ;  /* 0x0000005000017945 */ /* 0x000fe40003800000 */
[----:B------:R-:W-:-:S05]  /*4370*/  FFMA R5, R80, R23, R5 ;  /* 0x0000001750057223 */ /* 0x000fca0000000005 */
[----:B------:R2:W-:Y:S05]  /*4380*/  @P3 STG.E desc[UR38][R10.64+0x1c0], R5 ;  /* 0x0001c0050a003986 */ /* 0x0005ea000c101926 */
[----:B------:R-:W-:Y:S05]  /*4390*/  @!P2 BRA `(.L_x_147) ;  /* 0x000000000004a947 */ /* 0x000fea0003800000 */
[----:B------:R0:W5:Y:S02]  /*43a0*/  LDG.E.LTC128B R25, desc[UR38][R6.64+0x1c4] ;  /* 0x0001c42606197981 */ /* 0x000164000c1e1920 */
.L_x_147:
[----:B------:R-:W-:Y:S05]  /*43b0*/  BSYNC B1 ;  /* 0x0000000000017941 */ /* 0x000fea0003800000 */
.L_x_146:
[----:B-----5:R-:W-:Y:S01]  /*43c0*/  FMUL R14, R25, R90 ;  /* 0x0000005a190e7220 */ /* 0x020fe20000400000 */
[----:B------:R-:W-:Y:S01]  /*43d0*/  ISETP.GT.AND P0, PT, R3, 0x8, P0 ;  /* 0x000000080300780c */ /* 0x000fe20000704270 */
[----:B------:R-:W-:Y:S02]  /*43e0*/  BSSY B1, `(.L_x_148) ;  /* 0x0000005000017945 */ /* 0x000fe40003800000 */
[----:B------:R-:W-:-:S05]  /*43f0*/  FFMA R81, R81, R23, R14 ;  /* 0x0000001751517223 */ /* 0x000fca000000000e */
[----:B------:R0:W-:Y:S05]  /*4400*/  @P2 STG.E desc[UR38][R10.64+0x1c4], R81 ;  /* 0x0001c4510a002986 */ /* 0x0001ea000c101926 */
[----:B------:R-:W-:Y:S05]  /*4410*/  @!P0 BRA `(.L_x_149) ;  /* 0x0000000000048947 */ /* 0x000fea0003800000 */
[----:B------:R0:W5:Y:S02]  /*4420*/  LDG.E.LTC128B R25, desc[UR38][R8.64+0x1c0] ;  /* 0x0001c02608197981 */ /* 0x000164000c1e1920 */
.L_x_149:
[----:B------:R-:W-:Y:S05]  /*4430*/  BSYNC B1 ;  /* 0x0000000000017941 */ /* 0x000fea0003800000 */
.L_x_148:
        /* <DEDUP_REMOVED lines=8> */
.L_x_151:
[----:B------:R-:W-:Y:S05]  /*44c0*/  BSYNC B1 ;  /* 0x0000000000017941 */ /* 0x000fea0003800000 */
.L_x_150:
[----:B-----5:R-:W-:Y:S01]  /*44d0*/  FMUL R14, R25, R90 ;  /* 0x0000005a190e7220 */ /* 0x020fe20000400000 */
[----:B------:R-:W-:Y:S01]  /*44e0*/  ISETP.GT.AND P0, PT, R4, 0x79, PT ;  /* 0x000000790400780c */ /* 0x000fe20003f04270 */
[----:B------:R-:W-:Y:S01]  /*44f0*/  @P1 IMAD.MOV.U32 R4, RZ, RZ, R12 ;  /* 0x000000ffff041224 */ /* 0x000fe200078e000c */
[----:B------:R-:W-:Y:S01]  /*4500*/  ISETP.GT.AND P3, PT, R3, RZ, P2 ;  /* 0x000000ff0300720c */ /* 0x000fe20001764270 */
[----:B------:R-:W-:Y:S01]  /*4510*/  FFMA R83, R83, R23, R14 ;  /* 0x0000001753537223 */ /* 0x000fe2000000000e */
[----:B--2---:R-:W-:Y:S01]  /*4520*/  @P1 IMAD.MOV.U32 R5, RZ, RZ, R13 ;  /* 0x000000ffff051224 */ /* 0x004fe200078e000d */
[----:B------:R-:W-:Y:S04]  /*4530*/  BSSY B1, `(.L_x_152) ;  /* 0x0000004000017945 */ /* 0x000fe80003800000 */
[----:B------:R2:W-:Y:S06]  /*4540*/  @P1 STG.E desc[UR38][R4.64+0x1c4], R83 ;  /* 0x0001c45304001986 */ /* 0x0005ec000c101926 */
[----:B------:R-:W-:Y:S05]  /*4550*/  @!P3 BRA `(.L_x_153) ;  /* 0x000000000004b947 */ /* 0x000fea0003800000 */
[----:B------:R0:W5:Y:S02]  /*4560*/  LDG.E.LTC128B R25, desc[UR38][R6.64+0x1e0] ;  /* 0x0001e02606197981 */ /* 0x000164000c1e1920 */
.L_x_153:
[----:B------:R-:W-:Y:S05]  /*4570*/  BSYNC B1 ;  /* 0x0000000000017941 */ /* 0x000fea0003800000 */
.L_x_152:
[----:B--2--5:R-:W-:Y:S01]  /*4580*/  FMUL R5, R25, R90 ;  /* 0x0000005a19057220 */ /* 0x024fe20000400000 */
[----:B------:R-:W-:Y:S01]  /*4590*/  @P3 IMAD.MOV.U32 R4, RZ, RZ, R10 ;  /* 0x000000ffff043224 */ /* 0x000fe200078e000a */
[----:B------:R-:W-:Y:S01]  /*45a0*/  ISETP.GT.AND P1, PT, R3, RZ, P0 ;  /* 0x000000ff0300720c */ /* 0x000fe20000724270 */
[----:B------:R-:W-:Y:S01]  /*45b0*/  BSSY B1, `(.L_x_154) ;  /* 0x0000006000017945 */ /* 0x000fe20003800000 */
[----:B------:R-:W-:Y:S01]  /*45c0*/  FFMA R15, R84, R23, R5 ;  /* 0x00000017540f7223 */ /* 0x000fe20000000005 */
[----:B------:R-:W-:-:S05]  /*45d0*/  @P3 IMAD.MOV.U32 R5, RZ, RZ, R11 ;  /* 0x000000ffff053224 */ /* 0x000fca00078e000b */
[----:B------:R2:W-:Y:S05]  /*45e0*/  @P3 STG.E desc[UR38][R4.64+0x1e0], R15 ;  /* 0x0001e00f04003986 */ /* 0x0005ea000c101926 */
[----:B------:R-:W-:Y:S05]  /*45f0*/  @!P1 BRA `(.L_x_155) ;  /* 0x0000000000049947 */ /* 0x000fea0003800000 */
[----:B------:R0:W5:Y:S02]  /*4600*/  LDG.E.LTC128B R25, desc[UR38][R6.64+0x1e4] ;  /* 0x0001e42606197981 */ /* 0x000164000c1e1920 */
.L_x_155:
[----:B------:R-:W-:Y:S05]  /*4610*/  BSYNC B1 ;  /* 0x0000000000017941 */ /* 0x000fea0003800000 */
.L_x_154:
[----:B--2--5:R-:W-:Y:S01]  /*4620*/  FMUL R4, R25, R90 ;  /* 0x0000005a19047220 */ /* 0x024fe20000400000 */
[----:B------:R-:W-:Y:S01]  /*4630*/  ISETP.GT.AND P2, PT, R3, 0x8, P2 ;  /* 0x000000080300780c */ /* 0x000fe20001744270 */
[----:B------:R-:W-:Y:S02]  /*4640*/  BSSY B1, `(.L_x_156) ;  /* 0x0000005000017945 */ /* 0x000fe40003800000 */
[----:B------:R-:W-:-:S05]  /*4650*/  FFMA R85, R85, R23, R4 ;  /* 0x0000001755557223 */ /* 0x000fca0000000004 */
[----:B------:R2:W-:Y:S05]  /*4660*/  @P1 STG.E desc[UR38][R10.64+0x1e4], R85 ;  /* 0x0001e4550a001986 */ /* 0x0005ea000c101926 */
[----:B------:R-:W-:Y:S05]  /*4670*/  @!P2 BRA `(.L_x_157) ;  /* 0x000000000004a947 */ /* 0x000fea0003800000 */
[----:B------:R0:W5:Y:S02]  /*4680*/  LDG.E.LTC128B R25, desc[UR38][R8.64+0x1e0] ;  /* 0x0001e02608197981 */ /* 0x000164000c1e1920 */
.L_x_157:
[----:B------:R-:W-:Y:S05]  /*4690*/  BSYNC B1 ;  /* 0x0000000000017941 */ /* 0x000fea0003800000 */
.L_x_156:
[----:B-----5:R-:W-:Y:S01]  /*46a0*/  FMUL R5, R25, R90 ;  /* 0x0000005a19057220 */ /* 0x020fe20000400000 */
[----:B------:R-:W-:Y:S01]  /*46b0*/  @P2 IMAD.MOV.U32 R4, RZ, RZ, R12 ;  /* 0x000000ffff042224 */ /* 0x000fe200078e000c */
[----:B------:R-:W-:Y:S01]  /*46c0*/  ISETP.GT.AND P0, PT, R3, 0x8, P0 ;  /* 0x000000080300780c */ /* 0x000fe20000704270 */
[----:B------:R-:W-:Y:S01]  /*46d0*/  BSSY B1, `(.L_x_158) ;  /* 0x0000006000017945 */ /* 0x000fe20003800000 */
[----:B01--4-:R-:W-:Y:S01]  /*46e0*/  FFMA R7, R86, R23, R5 ;  /* 0x0000001756077223 */ /* 0x013fe20000000005 */
[----:B------:R-:W-:-:S05]  /*46f0*/  @P2 IMAD.MOV.U32 R5, RZ, RZ, R13 ;  /* 0x000000ffff052224 */ /* 0x000fca00078e000d */
[----:B------:R0:W-:Y:S05]  /*4700*/  @P2 STG.E desc[UR38][R4.64+0x1e0], R7 ;  /* 0x0001e00704002986 */ /* 0x0001ea000c101926 */
[----:B------:R-:W-:Y:S05]  /*4710*/  @!P0 BRA `(.L_x_159) ;  /* 0x0000000000048947 */ /* 0x000fea0003800000 */
[----:B------:R1:W5:Y:S02]  /*4720*/  LDG.E.LTC128B R25, desc[UR38][R8.64+0x1e4] ;  /* 0x0001e42608197981 */ /* 0x000364000c1e1920 */
.L_x_159:
[----:B------:R-:W-:Y:S05]  /*4730*/  BSYNC B1 ;  /* 0x0000000000017941 */ /* 0x000fea0003800000 */
.L_x_158:
[----:B0----5:R-:W-:-:S04]  /*4740*/  FMUL R4, R25, R90 ;  /* 0x0000005a19047220 */ /* 0x021fc80000400000 */
[----:B------:R-:W-:Y:S01]  /*4750*/  FFMA R87, R87, R23, R4 ;  /* 0x0000001757577223 */ /* 0x000fe20000000004 */
[----:B------:R-:W-:Y:S06]  /*4760*/  @!P0 BRA `(.L_x_160) ;  /* 0x0000000c00c88947 */ /* 0x000fec0003800000 */
[----:B------:R0:W-:Y:S01]  /*4770*/  STG.E desc[UR38][R12.64+0x1e4], R87 ;  /* 0x0001e4570c007986 */ /* 0x0001e2000c101926 */
[----:B------:R-:W-:Y:S05]  /*4780*/  BRA `(.L_x_160) ;  /* 0x0000000c00c07947 */ /* 0x000fea0003800000 */
.L_x_35:
[----:B------:R-:W-:Y:S01]  /*4790*/  ISETP.GT.AND P0, PT, R4, 0x1, PT ;  /* 0x000000010400780c */ /* 0x000fe20003f04270 */
[----:B------:R-:W-:Y:S01]  /*47a0*/  ULDC.64 UR4, c[0x0][0x5c0] ;  /* 0x0001700000047ab9 */ /* 0x000fe20000000a00 */
[-C--:B------:R-:W-:Y:S01]  /*47b0*/  FMUL R5, R24, R23.reuse ;  /* 0x0000001718057220 */ /* 0x080fe20000400000 */
[C---:B------:R-:W-:Y:S01]  /*47c0*/  LEA R6, P4, R106.reuse, UR4, 0x2 ;  /* 0x000000046a067c11 */ /* 0x040fe2000f8810ff */
[-C--:B------:R-:W-:Y:S01]  /*47d0*/  FMUL R25, R25, R23.reuse ;  /* 0x0000001719197220 */ /* 0x080fe20000400000 */
[----:B------:R-:W-:Y:S01]  /*47e0*/  ISETP.GT.AND P2, PT, R3, RZ, P0 ;  /* 0x000000ff0300720c */ /* 0x000fe20000744270 */
[-C--:B------:R-:W-:Y:S01]  /*47f0*/  FMUL R27, R27, R23.reuse ;  /* 0x000000171b1b7220 */ /* 0x080fe20000400000 */
[----:B------:R-:W-:Y:S01]  /*4800*/  LEA.HI.X R7, R106, UR5, R115, 0x2, P4 ;  /* 0x000000056a077c11 */ /* 0x000fe2000a0f1473 */
[-C--:B------:R-:W-:Y:S01]  /*4810*/  FMUL R11, R28, R23.reuse ;  /* 0x000000171c0b7220 */ /* 0x080fe20000400000 */
[----:B------:R-:W-:Y:S01]  /*4820*/  ISETP.GT.AND P3, PT, R3, 0x8, P3 ;  /* 0x000000080300780c */ /* 0x000fe20001f64270 */
[-C--:B------:R-:W-:Y:S01]  /*4830*/  FMUL R29, R29, R23.reuse ;  /* 0x000000171d1d7220 */ /* 0x080fe20000400000 */
[----:B------:R-:W-:Y:S01]  /*4840*/  SHF.L.U64.HI R9, R91, 0x2, R92 ;  /* 0x000000025b097819 */ /* 0x000fe2000001025c */
[----:B------:R0:W-:Y:S01]  /*4850*/  @P1 STG.E desc[UR38][R6.64], R5 ;  /* 0x0000000506001986 */ /* 0x0001e2000c101926 */
[----:B------:R-:W-:Y:S01]  /*4860*/  ISETP.GT.AND P0, PT, R3, 0x8, P0 ;  /* 0x000000080300780c */ /* 0x000fe20000704270 */
[-C--:B------:R-:W-:Y:S01]  /*4870*/  FMUL R31, R31, R23.reuse ;  /* 0x000000171f1f7220 */ /* 0x080fe20000400000 */
[----:B------:R-:W-:Y:S01]  /*4880*/  LEA R8, P1, R91, R6, 0x2 ;  /* 0x000000065b087211 */ /* 0x000fe200078210ff */
[-C--:B------:R-:W-:Y:S01]  /*4890*/  FMUL R33, R33, R23.reuse ;  /* 0x0000001721217220 */ /* 0x080fe20000400000 */
[C---:B------:R-:W-:Y:S01]  /*48a0*/  ISETP.GT.AND P5, PT, R4.reuse, 0x8, PT ;  /* 0x000000080400780c */ /* 0x040fe20003fa4270 */
[----:B------:R-:W-:Y:S01]  /*48b0*/  @P2 STG.E desc[UR38][R6.64+0x4], R25 ;  /* 0x0000041906002986 */ /* 0x000fe2000c101926 */
[----:B------:R-:W-:Y:S01]  /*48c0*/  ISETP.GT.AND P4, PT, R4, 0x9, PT ;  /* 0x000000090400780c */ /* 0x000fe20003f84270 */
[----:B------:R-:W-:Y:S01]  /*48d0*/  IMAD.X R9, R9, 0x1, R7, P1 ;  /* 0x0000000109097824 */ /* 0x000fe200008e0607 */
[----:B------:R-:W-:Y:S01]  /*48e0*/  ISETP.GT.AND P2, PT, R3, RZ, P5 ;  /* 0x000000ff0300720c */ /* 0x000fe20002f44270 */
[-C--:B------:R-:W-:Y:S01]  /*48f0*/  FMUL R35, R35, R23.reuse ;  /* 0x0000001723237220 */ /* 0x080fe20000400000 */
[C---:B------:R-:W-:Y:S01]  /*4900*/  ISETP.GT.AND P1, PT, R3.reuse, RZ, P4 ;  /* 0x000000ff0300720c */ /* 0x040fe20002724270 */
[-C--:B0-----:R-:W-:Y:S01]  /*4910*/  FMUL R5, R26, R23.reuse ;  /* 0x000000171a057220 */ /* 0x081fe20000400000 */
[----:B------:R-:W-:Y:S01]  /*4920*/  ISETP.GT.AND P4, PT, R3, 0x8, P4 ;  /* 0x000000080300780c */ /* 0x000fe20002784270 */
[-C--:B------:R-:W-:Y:S01]  /*4930*/  FMUL R37, R37, R23.reuse ;  /* 0x0000001725257220 */ /* 0x080fe20000400000 */
[-C--:B------:R-:W-:Y:S01]  /*4940*/  FMUL R39, R39, R23.reuse ;  /* 0x0000001727277220 */ /* 0x080fe20000400000 */
[-C--:B------:R-:W-:Y:S01]  /*4950*/  FMUL R41, R41, R23.reuse ;  /* 0x0000001729297220 */ /* 0x080fe20000400000 */
[----:B------:R0:W-:Y:S01]  /*4960*/  @P3 STG.E desc[UR38][R8.64], R5 ;  /* 0x0000000508003986 */ /* 0x0001e2000c101926 */
[C---:B------:R-:W-:Y:S01]  /*4970*/  ISETP.GT.AND P3, PT, R4.reuse, 0x11, PT ;  /* 0x000000110400780c */ /* 0x040fe20003f64270 */
[-C--:B------:R-:W-:Y:S01]  /*4980*/  FMUL R43, R43, R23.reuse ;  /* 0x000000172b2b7220 */ /* 0x080fe20000400000 */
[-C--:B------:R-:W-:Y:S01]  /*4990*/  FMUL R45, R45, R23.reuse ;  /* 0x000000172d2d7220 */ /* 0x080fe20000400000 */
[----:B------:R-:W-:Y:S01]  /*49a0*/  @P0 STG.E desc[UR38][R8.64+0x4], R27 ;  /* 0x0000041b08000986 */ /* 0x000fe2000c101926 */
[----:B------:R-:W-:Y:S01]  /*49b0*/  ISETP.GT.AND P0, PT, R3, 0x8, P5 ;  /* 0x000000080300780c */ /* 0x000fe20002f04270 */
[-C--:B------:R-:W-:Y:S01]  /*49c0*/  FMUL R47, R47, R23.reuse ;  /* 0x000000172f2f7220 */ /* 0x080fe20000400000 */
[----:B------:R-:W-:Y:S01]  /*49d0*/  ISETP.GT.AND P5, PT, R4, 0x10, PT ;  /* 0x000000100400780c */ /* 0x000fe20003fa4270 */
[----:B------:R1:W-:Y:S01]  /*49e0*/  @P2 STG.E desc[UR38][R6.64+0x20], R11 ;  /* 0x0000200b06002986 */ /* 0x0003e2000c101926 */
[-C--:B------:R-:W-:Y:S01]  /*49f0*/  FMUL R49, R49, R23.reuse ;  /* 0x0000001731317220 */ /* 0x080fe20000400000 */
[-C--:B------:R-:W-:Y:S01]  /*4a00*/  FMUL R51, R51, R23.reuse ;  /* 0x0000001733337220 */ /* 0x080fe20000400000 */
[C---:B------:R-:W-:Y:S01]  /*4a10*/  ISETP.GT.AND P2, PT, R3.reuse, RZ, P5 ;  /* 0x000000ff0300720c */ /* 0x040fe20002f44270 */
[----:B------:R-:W-:Y:S01]  /*4a20*/  @P1 STG.E desc[UR38][R6.64+0x24], R29 ;  /* 0x0000241d06001986 */ /* 0x000fe2000c101926 */
[C---:B------:R-:W-:Y:S01]  /*4a30*/  ISETP.GT.AND P1, PT, R3.reuse, RZ, P3 ;  /* 0x000000ff0300720c */ /* 0x040fe20001f24270 */
[-C--:B0-----:R-:W-:Y:S01]  /*4a40*/  FMUL R5, R30, R23.reuse ;  /* 0x000000171e057220 */ /* 0x081fe20000400000 */
[----:B------:R-:W-:Y:S01]  /*4a50*/  ISETP.GT.AND P3, PT, R3, 0x8, P3 ;  /* 0x000000080300780c */ /* 0x000fe20001f64270 */
[-C--:B------:R-:W-:Y:S01]  /*4a60*/  FMUL R53, R53, R23.reuse ;  /* 0x0000001735357220 */ /* 0x080fe20000400000 */
[-C--:B------:R-:W-:Y:S01]  /*4a70*/  FMUL R55, R55, R23.reuse ;  /* 0x0000001737377220 */ /* 0x080fe20000400000 */
[-C--:B------:R-:W-:Y:S01]  /*4a80*/  FMUL R57, R57, R23.reuse ;  /* 0x0000001739397220 */ /* 0x080fe20000400000 */
[----:B------:R0:W-:Y:S01]  /*4a90*/  @P0 STG.E desc[UR38][R8.64+0x20], R5 ;  /* 0x0000200508000986 */ /* 0x0001e2000c101926 */
[-C--:B-1----:R-:W-:Y:S01]  /*4aa0*/  FMUL R11, R32, R23.reuse ;  /* 0x00000017200b7220 */ /* 0x082fe20000400000 */
[----:B------:R-:W-:Y:S01]  /*4ab0*/  ISETP.GT.AND P0, PT, R3, 0x8, P5 ;  /* 0x000000080300780c */ /* 0x000fe20002f04270 */
[-C--:B------:R-:W-:Y:S01]  /*4ac0*/  FMUL R59, R59, R23.reuse ;  /* 0x000000173b3b7220 */ /* 0x080fe20000400000 */
[----:B------:R-:W-:Y:S01]  /*4ad0*/  @P4 STG.E desc[UR38][R8.64+0x24], R31 ;  /* 0x0000241f08004986 */ /* 0x000fe2000c101926 */
[C---:B------:R-:W-:Y:S01]  /*4ae0*/  ISETP.GT.AND P5, PT, R4.reuse, 0x18, PT ;  /* 0x000000180400780c */ /* 0x040fe20003fa4270 */
[-C--:B------:R-:W-:Y:S01]  /*4af0*/  FMUL R61, R61, R23.reuse ;  /* 0x000000173d3d7220 */ /* 0x080fe20000400000 */
[----:B------:R-:W-:Y:S01]  /*4b00*/  ISETP.GT.AND P4, PT, R4, 0x19, PT ;  /* 0x000000190400780c */ /* 0x000fe20003f84270 */
[----:B------:R1:W-:Y:S01]  /*4b10*/  @P2 STG.E desc[UR38][R6.64+0x40], R11 ;  /* 0x0000400b06002986 */ /* 0x0003e2000c101926 */
[----:B------:R-:W-:Y:S01]  /*4b20*/  ISETP.GT.AND P2, PT, R3, RZ, P5 ;  /* 0x000000ff0300720c */ /* 0x000fe20002f44270 */
[-C--:B------:R-:W-:Y:S01]  /*4b30*/  FMUL R63, R63, R23.reuse ;  /* 0x000000173f3f7220 */ /* 0x080fe20000400000 */
[-C--:B------:R-:W-:Y:S01]  /*4b40*/  FMUL R65, R65, R23.reuse ;  /* 0x0000001741417220 */ /* 0x080fe20000400000 */
        /* <DEDUP_REMOVED lines=32> */
[----:B------:R-:W-:Y:S01]  /*4d50*/  FMUL R87, R87, R23 ;  /* 0x0000001757577220 */ /* 0x000fe20000400000 */
[----:B------:R-:W-:Y:S01]  /*4d60*/  ISETP.GT.AND P4, PT, R4, 0x29, PT ;  /* 0x000000290400780c */ /* 0x000fe20003f84270 */
[----:B------:R1:W-:Y:S01]  /*4d70*/  @P2 STG.E desc[UR38][R6.64+0x80], R11 ;  /* 0x0000800b06002986 */ /* 0x0003e2000c101926 */
[----:B------:R-:W-:-:S03]  /*4d80*/  ISETP.GT.AND P2, PT, R3, RZ, P5 ;  /* 0x000000ff0300720c */ /* 0x000fc60002f44270 */
[----:B------:R-:W-:Y:S01]  /*4d90*/  @P1 STG.E desc[UR38][R6.64+0x84], R41 ;  /* 0x0000842906001986 */ /* 0x000fe2000c101926 */
[C---:B------:R-:W-:Y:S01]  /*4da0*/  ISETP.GT.AND P1, PT, R3.reuse, RZ, P4 ;  /* 0x000000ff0300720c */ /* 0x040fe20002724270 */
[----:B0-----:R-:W-:Y:S01]  /*4db0*/  FMUL R5, R42, R23 ;  /* 0x000000172a057220 */ /* 0x001fe20000400000 */
[----:B------:R-:W-:-:S04]  /*4dc0*/  ISETP.GT.AND P4, PT, R3, 0x8, P4 ;  /* 0x000000080300780c */ /* 0x000fc80002784270 */
[----:B------:R0:W-:Y:S01]  /*4dd0*/  @P0 STG.E desc[UR38][R8.64+0x80], R5 ;  /* 0x0000800508000986 */ /* 0x0001e2000c101926 */
[----:B-1----:R-:W-:Y:S01]  /*4de0*/  FMUL R11, R44, R23 ;  /* 0x000000172c0b7220 */ /* 0x002fe20000400000 */
[C---:B------:R-:W-:Y:S02]  /*4df0*/  ISETP.GT.AND P0, PT, R3.reuse, 0x8, P5 ;  /* 0x000000080300780c */ /* 0x040fe40002f04270 */
[----:B------:R-:W-:Y:S01]  /*4e00*/  @P3 STG.E desc[UR38][R8.64+0x84], R43 ;  /* 0x0000842b08003986 */ /* 0x000fe2000c101926 */
[C---:B------:R-:W-:Y:S02]  /*4e10*/  ISETP.GT.AND P5, PT, R4.reuse, 0x30, PT ;  /* 0x000000300400780c */ /* 0x040fe40003fa4270 */
        /* <DEDUP_REMOVED lines=21> */
[----:B------:R-:W-:Y:S02]  /*4f70*/  ISETP.GT.AND P0, PT, R3, 0x8, P5 ;  /* 0x000000080300780c */ /* 0x000fe40002f04270 */
[----:B------:R-:W-:Y:S01]  /*4f80*/  @P3 STG.E desc[UR38][R8.64+0xc4], R51 ;  /* 0x0000c43308003986 */ /* 0x000fe2000c101926 */
[----:B------:R-:W-:-:S03]  /*4f90*/  ISETP.GT.AND P5, PT, R4, 0x40, PT ;  /* 0x000000400400780c */ /* 0x000fc60003fa4270 */
[----:B------:R1:W-:Y:S01]  /*4fa0*/  @P2 STG.E desc[UR38][R6.64+0xe0], R11 ;  /* 0x0000e00b06002986 */ /* 0x0003e2000c101926 */
[----:B------:R-:W-:-:S03]  /*4fb0*/  ISETP.GT.AND P3, PT, R3, RZ, P5 ;  /* 0x000000ff0300720c */ /* 0x000fc60002f64270 */
[----:B------:R-:W-:Y:S01]  /*4fc0*/  @P1 STG.E desc[UR38][R6.64+0xe4], R53 ;  /* 0x0000e43506001986 */ /* 0x000fe2000c101926 */
[----:B------:R-:W-:Y:S01]  /*4fd0*/  ISETP.GT.AND P1, PT, R4, 0x41, PT ;  /* 0x000000410400780c */ /* 0x000fe20003f24270 */
[----:B0-----:R-:W-:-:S03]  /*4fe0*/  FMUL R5, R54, R23 ;  /* 0x0000001736057220 */ /* 0x001fc60000400000 */
[C---:B------:R-:W-:Y:S02]  /*4ff0*/  ISETP.GT.AND P2, PT, R3.reuse, RZ, P1 ;  /* 0x000000ff0300720c */ /* 0x040fe40000f44270 */
[----:B------:R0:W-:Y:S01]  /*5000*/  @P0 STG.E desc[UR38][R8.64+0xe0], R5 ;  /* 0x0000e00508000986 */ /* 0x0001e2000c101926 */
[-C--:B-1----:R-:W-:Y:S01]  /*5010*/  FMUL R11, R56, R23.reuse ;  /* 0x00000017380b7220 */ /* 0x082fe20000400000 */
[C---:B------:R-:W-:Y:S02]  /*5020*/  ISETP.GT.AND P0, PT, R3.reuse, 0x8, P5 ;  /* 0x000000080300780c */ /* 0x040fe40002f04270 */
[----:B------:R-:W-:Y:S01]  /*5030*/  @P4 STG.E desc[UR38][R8.64+0xe4], R55 ;  /* 0x0000e43708004986 */ /* 0x000fe2000c101926 */
[C---:B------:R-:W-:Y:S02]  /*5040*/  ISETP.GT.AND P1, PT, R3.reuse, 0x8, P1 ;  /* 0x000000080300780c */ /* 0x040fe40000f24270 */
[C---:B------:R-:W-:Y:S01]  /*5050*/  ISETP.GT.AND P5, PT, R4.reuse, 0x48, PT ;  /* 0x000000480400780c */ /* 0x040fe20003fa4270 */
[----:B------:R1:W-:Y:S03]  /*5060*/  @P3 STG.E desc[UR38][R6.64+0x100], R11 ;  /* 0x0001000b06003986 */ /* 0x0003e6000c101926 */
[----:B------:R-:W-:Y:S01]  /*5070*/  ISETP.GT.AND P4, PT, R3, RZ, P5 ;  /* 0x000000ff0300720c */ /* 0x000fe20002f84270 */
[----:B------:R-:W-:Y:S01]  /*5080*/  @P2 STG.E desc[UR38][R6.64+0x104], R57 ;  /* 0x0001043906002986 */ /* 0x000fe2000c101926 */
[----:B------:R-:W-:Y:S01]  /*5090*/  ISETP.GT.AND P2, PT, R4, 0x49, PT ;  /* 0x000000490400780c */ /* 0x000fe20003f44270 */
[----:B0-----:R-:W-:-:S03]  /*50a0*/  FMUL R5, R58, R23 ;  /* 0x000000173a057220 */ /* 0x001fc60000400000 */
[C---:B------:R-:W-:Y:S02]  /*50b0*/  ISETP.GT.AND P3, PT, R3.reuse, RZ, P2 ;  /* 0x000000ff0300720c */ /* 0x040fe40001764270 */
[----:B------:R0:W-:Y:S01]  /*50c0*/  @P0 STG.E desc[UR38][R8.64+0x100], R5 ;  /* 0x0001000508000986 */ /* 0x0001e2000c101926 */
[----:B-1----:R-:W-:Y:S01]  /*50d0*/  FMUL R11, R60, R23 ;  /* 0x000000173c0b7220 */ /* 0x002fe20000400000 */
[C---:B------:R-:W-:Y:S02]  /*50e0*/  ISETP.GT.AND P2, PT, R3.reuse, 0x8, P2 ;  /* 0x000000080300780c */ /* 0x040fe40001744270 */
[----:B------:R-:W-:Y:S01]  /*50f0*/  @P1 STG.E desc[UR38][R8.64+0x104], R59 ;  /* 0x0001043b08001986 */ /* 0x000fe2000c101926 */
[----:B------:R-:W-:Y:S02]  /*5100*/  ISETP.GT.AND P1, PT, R3, 0x8, P5 ;  /* 0x000000080300780c */ /* 0x000fe40002f24270 */
[C---:B------:R-:W-:Y:S01]  /*5110*/  ISETP.GT.AND P5, PT, R4.reuse, 0x50, PT ;  /* 0x000000500400780c */ /* 0x040fe20003fa4270 */
[----:B------:R1:W-:Y:S01]  /*5120*/  @P4 STG.E desc[UR38][R6.64+0x120], R11 ;  /* 0x0001200b06004986 */ /* 0x0003e2000c101926 */
[----:B------:R-:W-:-:S03]  /*5130*/  ISETP.GT.AND P0, PT, R4, 0x51, PT ;  /* 0x000000510400780c */ /* 0x000fc60003f04270 */
[----:B------:R-:W-:Y:S01]  /*5140*/  @P3 STG.E desc[UR38][R6.64+0x124], R61 ;  /* 0x0001243d06003986 */ /* 0x000fe2000c101926 */
[C---:B------:R-:W-:Y:S01]  /*5150*/  ISETP.GT.AND P3, PT, R3.reuse, RZ, P5 ;  /* 0x000000ff0300720c */ /* 0x040fe20002f64270 */
[-C--:B0-----:R-:W-:Y:S01]  /*5160*/  FMUL R5, R62, R23.reuse ;  /* 0x000000173e057220 */ /* 0x081fe20000400000 */
[C---:B------:R-:W-:Y:S02]  /*5170*/  ISETP.GT.AND P4, PT, R3.reuse, RZ, P0 ;  /* 0x000000ff0300720c */ /* 0x040fe40000784270 */
[C---:B------:R-:W-:Y:S02]  /*5180*/  ISETP.GT.AND P0, PT, R3.reuse, 0x8, P0 ;  /* 0x000000080300780c */ /* 0x040fe40000704270 */
[----:B------:R0:W-:Y:S01]  /*5190*/  @P1 STG.E desc[UR38][R8.64+0x120], R5 ;  /* 0x0001200508001986 */ /* 0x0001e2000c101926 */
[----:B------:R-:W-:Y:S01]  /*51a0*/  ISETP.GT.AND P1, PT, R3, 0x8, P5 ;  /* 0x000000080300780c */ /* 0x000fe20002f24270 */
[----:B-1----:R-:W-:Y:S02]  /*51b0*/  FMUL R11, R64, R23 ;  /* 0x00000017400b7220 */ /* 0x002fe40000400000 */
[----:B------:R-:W-:Y:S01]  /*51c0*/  @P2 STG.E desc[UR38][R8.64+0x124], R63 ;  /* 0x0001243f08002986 */ /* 0x000fe2000c101926 */
[----:B------:R-:W-:-:S03]  /*51d0*/  ISETP.GT.AND P2, PT, R4, 0x58, PT ;  /* 0x000000580400780c */ /* 0x000fc60003f44270 */
[----:B------:R1:W-:Y:S01]  /*51e0*/  @P3 STG.E desc[UR38][R6.64+0x140], R11 ;  /* 0x0001400b06003986 */ /* 0x0003e2000c101926 */
[C---:B------:R-:W-:Y:S02]  /*51f0*/  ISETP.GT.AND P5, PT, R3.reuse, RZ, P2 ;  /* 0x000000ff0300720c */ /* 0x040fe400017a4270 */
[----:B------:R-:W-:Y:S01]  /*5200*/  ISETP.GT.AND P3, PT, R4, 0x59, PT ;  /* 0x000000590400780c */ /* 0x000fe20003f64270 */
[-C--:B0-----:R-:W-:Y:S01]  /*5210*/  FMUL R5, R66, R23.reuse ;  /* 0x0000001742057220 */ /* 0x081fe20000400000 */
[----:B------:R-:W-:Y:S01]  /*5220*/  @P4 STG.E desc[UR38][R6.64+0x144], R65 ;  /* 0x0001444106004986 */ /* 0x000fe2000c101926 */
[C---:B------:R-:W-:Y:S02]  /*5230*/  ISETP.GT.AND P2, PT, R3.reuse, 0x8, P2 ;  /* 0x000000080300780c */ /* 0x040fe40001744270 */
[C---:B------:R-:W-:Y:S01]  /*5240*/  ISETP.GT.AND P4, PT, R3.reuse, RZ, P3 ;  /* 0x000000ff0300720c */ /* 0x040fe20001f84270 */
[----:B------:R0:W-:Y:S01]  /*5250*/  @P1 STG.E desc[UR38][R8.64+0x140], R5 ;  /* 0x0001400508001986 */ /* 0x0001e2000c101926 */
[----:B------:R-:W-:Y:S01]  /*5260*/  ISETP.GT.AND P3, PT, R3, 0x8, P3 ;  /* 0x000000080300780c */ /* 0x000fe20001f64270 */
[----:B-1----:R-:W-:-:S02]  /*5270*/  FMUL R11, R68, R23 ;  /* 0x00000017440b7220 */ /* 0x002fc40000400000 */
[----:B------:R-:W-:Y:S01]  /*5280*/  @P0 STG.E desc[UR38][R8.64+0x144], R67 ;  /* 0x0001444308000986 */ /* 0x000fe2000c101926 */
[C---:B------:R-:W-:Y:S02]  /*5290*/  ISETP.GT.AND P0, PT, R4.reuse, 0x60, PT ;  /* 0x000000600400780c */ /* 0x040fe40003f04270 */
[----:B------:R-:W-:Y:S01]  /*52a0*/  ISETP.GT.AND P1, PT, R4, 0x61, PT ;  /* 0x000000610400780c */ /* 0x000fe20003f24270 */
[----:B------:R1:W-:Y:S01]  /*52b0*/  @P5 STG.E desc[UR38][R6.64+0x160], R11 ;  /* 0x0001600b06005986 */ /* 0x0003e2000c101926 */
[C---:B------:R-:W-:Y:S02]  /*52c0*/  ISETP.GT.AND P5, PT, R3.reuse, RZ, P0 ;  /* 0x000000ff0300720c */ /* 0x040fe400007a4270 */
[C---:B------:R-:W-:Y:S01]  /*52d0*/  ISETP.GT.AND P0, PT, R3.reuse, 0x8, P0 ;  /* 0x000000080300780c */ /* 0x040fe20000704270 */
[----:B0-----:R-:W-:Y:S01]  /*52e0*/  FMUL R5, R70, R23 ;  /* 0x0000001746057220 */ /* 0x001fe20000400000 */
[----:B------:R-:W-:Y:S01]  /*52f0*/  @P4 STG.E desc[UR38][R6.64+0x164], R69 ;  /* 0x0001644506004986 */ /* 0x000fe2000c101926 */
[----:B------:R-:W-:-:S02]  /*5300*/  ISETP.GT.AND P4, PT, R3, RZ, P1 ;  /* 0x000000ff0300720c */ /* 0x000fc40000f84270 */
[----:B------:R-:W-:Y:S01]  /*5310*/  ISETP.GT.AND P1, PT, R3, 0x8, P1 ;  /* 0x000000080300780c */ /* 0x000fe20000f24270 */
[----:B------:R0:W-:Y:S01]  /*5320*/  @P2 STG.E desc[UR38][R8.64+0x160], R5 ;  /* 0x0001600508002986 */ /* 0x0001e2000c101926 */
[----:B------:R-:W-:Y:S01]  /*5330*/  ISETP.GT.AND P2, PT, R4, 0x68, PT ;  /* 0x000000680400780c */ /* 0x000fe20003f44270 */
[----:B-1----:R-:W-:Y:S02]  /*5340*/  FMUL R11, R72, R23 ;  /* 0x00000017480b7220 */ /* 0x002fe40000400000 */
[----:B------:R-:W-:Y:S01]  /*5350*/  @P3 STG.E desc[UR38][R8.64+0x164], R71 ;  /* 0x0001644708003986 */ /* 0x000fe2000c101926 */
[----:B------:R-:W-:-:S03]  /*5360*/  ISETP.GT.AND P3, PT, R4, 0x69, PT ;  /* 0x000000690400780c */ /* 0x000fc60003f64270 */
[----:B------:R1:W-:Y:S01]  /*5370*/  @P5 STG.E desc[UR38][R6.64+0x180], R11 ;  /* 0x0001800b06005986 */ /* 0x0003e2000c101926 */
[C---:B------:R-:W-:Y:S02]  /*5380*/  ISETP.GT.AND P5, PT, R3.reuse, RZ, P2 ;  /* 0x000000ff0300720c */ /* 0x040fe400017a4270 */
[C---:B------:R-:W-:Y:S01]  /*5390*/  ISETP.GT.AND P2, PT, R3.reuse, 0x8, P2 ;  /* 0x000000080300780c */ /* 0x040fe20001744270 */
[-C--:B0-----:R-:W-:Y:S01]  /*53a0*/  FMUL R5, R74, R23.reuse ;  /* 0x000000174a057220 */ /* 0x081fe20000400000 */
[----:B------:R-:W-:Y:S01]  /*53b0*/  @P4 STG.E desc[UR38][R6.64+0x184], R73 ;  /* 0x0001844906004986 */ /* 0x000fe2000c101926 */
[C---:B------:R-:W-:Y:S02]  /*53c0*/  ISETP.GT.AND P4, PT, R3.reuse, RZ, P3 ;  /* 0x000000ff0300720c */ /* 0x040fe40001f84270 */
[----:B------:R-:W-:Y:S01]  /*53d0*/  ISETP.GT.AND P3, PT, R3, 0x8, P3 ;  /* 0x000000080300780c */ /* 0x000fe20001f64270 */
[----:B------:R0:W-:Y:S01]  /*53e0*/  @P0 STG.E desc[UR38][R8.64+0x180], R5 ;  /* 0x0001800508000986 */ /* 0x0001e2000c101926 */
[----:B------:R-:W-:Y:S01]  /*53f0*/  ISETP.GT.AND P0, PT, R4, 0x70, PT ;  /* 0x000000700400780c */ /* 0x000fe20003f04270 */
[----:B-1----:R-:W-:-:S02]  /*5400*/  FMUL R11, R76, R23 ;  /* 0x000000174c0b7220 */ /* 0x002fc40000400000 */
[----:B------:R-:W-:Y:S01]  /*5410*/  @P1 STG.E desc[UR38][R8.64+0x184], R75 ;  /* 0x0001844b08001986 */ /* 0x000fe2000c101926 */
[----:B------:R-:W-:-:S03]  /*5420*/  ISETP.GT.AND P1, PT, R4, 0x71, PT ;  /* 0x000000710400780c */ /* 0x000fc60003f24270 */
[----:B------:R1:W-:Y:S01]  /*5430*/  @P5 STG.E desc[UR38][R6.64+0x1a0], R11 ;  /* 0x0001a00b06005986 */ /* 0x0003e2000c101926 */
[C---:B------:R-:W-:Y:S02]  /*5440*/  ISETP.GT.AND P5, PT, R3.reuse, RZ, P0 ;  /* 0x000000ff0300720c */ /* 0x040fe400007a4270 */
[C---:B------:R-:W-:Y:S01]  /*5450*/  ISETP.GT.AND P0, PT, R3.reuse, 0x8, P0 ;  /* 0x000000080300780c */ /* 0x040fe20000704270 */
[----:B------:R-:W-:Y:S01]  /*5460*/  @P4 STG.E desc[UR38][R6.64+0x1a4], R77 ;  /* 0x0001a44d06004986 */ /* 0x000fe2000c101926 */
[-C--:B0-----:R-:W-:Y:S01]  /*5470*/  FMUL R5, R78, R23.reuse ;  /* 0x000000174e057220 */ /* 0x081fe20000400000 */
[C---:B------:R-:W-:Y:S02]  /*5480*/  ISETP.GT.AND P4, PT, R3.reuse, RZ, P1 ;  /* 0x000000ff0300720c */ /* 0x040fe40000f84270 */
[----:B------:R-:W-:Y:S02]  /*5490*/  ISETP.GT.AND P1, PT, R3, 0x8, P1 ;  /* 0x000000080300780c */ /* 0x000fe40000f24270 */
[----:B------:R0:W-:Y:S01]  /*54a0*/  @P2 STG.E desc[UR38][R8.64+0x1a0], R5 ;  /* 0x0001a00508002986 */ /* 0x0001e2000c101926 */
[----:B------:R-:W-:Y:S01]  /*54b0*/  ISETP.GT.AND P2, PT, R4, 0x78, PT ;  /* 0x000000780400780c */ /* 0x000fe20003f44270 */
[----:B-1----:R-:W-:-:S02]  /*54c0*/  FMUL R11, R80, R23 ;  /* 0x00000017500b7220 */ /* 0x002fc40000400000 */
[----:B------:R-:W-:Y:S01]  /*54d0*/  @P3 STG.E desc[UR38][R8.64+0x1a4], R79 ;  /* 0x0001a44f08003986 */ /* 0x000fe2000c101926 */
[----:B------:R-:W-:Y:S01]  /*54e0*/  ISETP.GT.AND P3, PT, R4, 0x79, PT ;  /* 0x000000790400780c */ /* 0x000fe20003f64270 */
[----:B------:R-:W-:Y:S02]  /*54f0*/  @P5 IMAD.MOV.U32 R4, RZ, RZ, R6 ;  /* 0x000000ffff045224 */ /* 0x000fe400078e0006 */
[----:B0-----:R-:W-:-:S05]  /*5500*/  @P5 IMAD.MOV.U32 R5, RZ, RZ, R7 ;  /* 0x000000ffff055224 */ /* 0x001fca00078e0007 */
[----:B------:R0:W-:Y:S01]  /*5510*/  @P5 STG.E desc[UR38][R4.64+0x1c0], R11 ;  /* 0x0001c00b04005986 */ /* 0x0001e2000c101926 */
[C---:B------:R-:W-:Y:S02]  /*5520*/  ISETP.GT.AND P5, PT, R3.reuse, RZ, P3 ;  /* 0x000000ff0300720c */ /* 0x040fe40001fa4270 */
[----:B------:R-:W-:Y:S01]  /*5530*/  ISETP.GT.AND P3, PT, R3, 0x8, P3 ;  /* 0x000000080300780c */ /* 0x000fe20001f64270 */
[----:B0-----:R-:W-:Y:S02]  /*5540*/  @P4 IMAD.MOV.U32 R4, RZ, RZ, R6 ;  /* 0x000000ffff044224 */ /* 0x001fe400078e0006 */
[----:B------:R-:W-:Y:S01]  /*5550*/  FMUL R11, R84, R23 ;  /* 0x00000017540b7220 */ /* 0x000fe20000400000 */
[----:B------:R-:W-:-:S05]  /*5560*/  @P4 IMAD.MOV.U32 R5, RZ, RZ, R7 ;  /* 0x000000ffff054224 */ /* 0x000fca00078e0007 */
[----:B------:R0:W-:Y:S01]  /*5570*/  @P4 STG.E desc[UR38][R4.64+0x1c4], R81 ;  /* 0x0001c45104004986 */ /* 0x0001e2000c101926 */
[C---:B------:R-:W-:Y:S02]  /*5580*/  ISETP.GT.AND P4, PT, R3.reuse, RZ, P2 ;  /* 0x000000ff0300720c */ /* 0x040fe40001784270 */
[----:B------:R-:W-:Y:S01]  /*5590*/  ISETP.GT.AND P2, PT, R3, 0x8, P2 ;  /* 0x000000080300780c */ /* 0x000fe20001744270 */
[----:B------:R-:W-:Y:S01]  /*55a0*/  FMUL R3, R82, R23 ;  /* 0x0000001752037220 */ /* 0x000fe20000400000 */
[----:B0-----:R-:W-:Y:S02]  /*55b0*/  @P0 IMAD.MOV.U32 R4, RZ, RZ, R8 ;  /* 0x000000ffff040224 */ /* 0x001fe400078e0008 */
[----:B------:R-:W-:-:S05]  /*55c0*/  @P0 IMAD.MOV.U32 R5, RZ, RZ, R9 ;  /* 0x000000ffff050224 */ /* 0x000fca00078e0009 */
[----:B------:R0:W-:Y:S02]  /*55d0*/  @P0 STG.E desc[UR38][R4.64+0x1c0], R3 ;  /* 0x0001c00304000986 */ /* 0x0001e4000c101926 */
[----:B0-----:R-:W-:Y:S02]  /*55e0*/  @P1 IMAD.MOV.U32 R4, RZ, RZ, R8 ;  /* 0x000000ffff041224 */ /* 0x001fe400078e0008 */
[----:B------:R-:W-:-:S05]  /*55f0*/  @P1 IMAD.MOV.U32 R5, RZ, RZ, R9 ;  /* 0x000000ffff051224 */ /* 0x000fca00078e0009 */
[----:B------:R0:W-:Y:S02]  /*5600*/  @P1 STG.E desc[UR38][R4.64+0x1c4], R83 ;  /* 0x0001c45304001986 */ /* 0x0001e4000c101926 */
[----:B0-----:R-:W-:Y:S02]  /*5610*/  @P4 IMAD.MOV.U32 R4, RZ, RZ, R6 ;  /* 0x000000ffff044224 */ /* 0x001fe400078e0006 */
[----:B------:R-:W-:-:S05]  /*5620*/  @P4 IMAD.MOV.U32 R5, RZ, RZ, R7 ;  /* 0x000000ffff054224 */ /* 0x000fca00078e0007 */
[----:B------:R0:W-:Y:S04]  /*5630*/  @P4 STG.E desc[UR38][R4.64+0x1e0], R11 ;  /* 0x0001e00b04004986 */ /* 0x0001e8000c101926 */
[----:B------:R4:W-:Y:S01]  /*5640*/  @P5 STG.E desc[UR38][R6.64+0x1e4], R85 ;  /* 0x0001e45506005986 */ /* 0x0009e2000c101926 */
[----:B0-----:R-:W-:Y:S02]  /*5650*/  @P2 IMAD.MOV.U32 R4, RZ, RZ, R8 ;  /* 0x000000ffff042224 */ /* 0x001fe400078e0008 */
[----:B------:R-:W-:-:S05]  /*5660*/  @P2 IMAD.MOV.U32 R5, RZ, RZ, R9 ;  /* 0x000000ffff052224 */ /* 0x000fca00078e0009 */
[----:B------:R4:W-:Y:S04]  /*5670*/  @P2 STG.E desc[UR38][R4.64+0x1e0], R13 ;  /* 0x0001e00d04002986 */ /* 0x0009e8000c101926 */
[----:B------:R4:W-:Y:S02]  /*5680*/  @P3 STG.E desc[UR38][R8.64+0x1e4], R87 ;  /* 0x0001e45708003986 */ /* 0x0009e4000c101926 */
.L_x_160:
[----:B------:R-:W-:Y:S05]  /*5690*/  BSYNC B0 ;  /* 0x0000000000007941 */ /* 0x000fea0003800000 */
.L_x_34:
[----:B------:R-:W-:Y:S01]  /*56a0*/  IADD3 R16, P0, R16, UR36, RZ ;  /* 0x0000002410107c10 */ /* 0x000fe2000ff1e0ff */
[----:B------:R-:W-:Y:S01]  /*56b0*/  ULDC.64 UR4, c[0x0][0x650] ;  /* 0x0001940000047ab9 */ /* 0x000fe20000000a00 */
[----:B------:R-:W-:Y:S01]  /*56c0*/  PRMT R3, RZ, 0x7610, R3 ;  /* 0x00007610ff037816 */ /* 0x000fe20000000003 */
[----:B------:R-:W-:Y:S01]  /*56d0*/  IMAD.MOV.U32 R100, RZ, RZ, -0x1 ;  /* 0xffffffffff647424 */ /* 0x000fe200078e00ff */
[----:B------:R-:W-:Y:S01]  /*56e0*/  IADD3.X R17, R17, UR42, RZ, P0, !PT ;  /* 0x0000002a11117c10 */ /* 0x000fe200087fe4ff */
[----:B------:R-:W-:Y:S01]  /*56f0*/  IMAD.MOV.U32 R101, RZ, RZ, -0x1 ;  /* 0xffffffffff657424 */ /* 0x000fe200078e00ff */
[----:B------:R-:W-:-:S04]  /*5700*/  ISETP.GE.U32.AND P0, PT, R16, UR4, PT ;  /* 0x0000000410007c0c */ /* 0x000fc8000bf06070 */
[----:B------:R-:W-:-:S13]  /*5710*/  ISETP.GE.U32.AND.EX P0, PT, R17, UR5, PT, P0 ;  /* 0x0000000511007c0c */ /* 0x000fda000bf06100 */
[----:B------:R-:W-:Y:S05]  /*5720*/  @P0 BRA `(.L_x_161) ;  /* 0x00000004004c0947 */ /* 0x000fea0003800000 */
[----:B--2---:R-:W2:Y:S01]  /*5730*/  LDC.64 R10, c[0x0][0x628] ;  /* 0x00018a00ff0a7b82 */ /* 0x004ea20000000a00 */
[----:B0--3--:R-:W0:Y:S01]  /*5740*/  S2R R12, SR_CTAID.X ;  /* 0x00000000000c7919 */ /* 0x009e220000002500 */
[----:B-1--4-:R-:W-:Y:S02]  /*5750*/  IMAD.MOV.U32 R8, RZ, RZ, R16 ;  /* 0x000000ffff087224 */ /* 0x012fe400078e0010 */
[----:B------:R-:W-:Y:S01]  /*5760*/  IMAD.MOV.U32 R9, RZ, RZ, R17 ;  /* 0x000000ffff097224 */ /* 0x000fe200078e0011 */
[----:B------:R-:W1:Y:S03]  /*5770*/  S2R R20, SR_CTAID.Y ;  /* 0x0000000000147919 */ /* 0x000e660000002600 */
[----:B------:R-:W3:Y:S08]  /*5780*/  LDC R0, c[0x0][0x630] ;  /* 0x00018c00ff007b82 */ /* 0x000ef00000000800 */
[----:B------:R-:W4:Y:S01]  /*5790*/  LDC.64 R14, c[0x0][0x620] ;  /* 0x00018800ff0e7b82 */ /* 0x000f220000000a00 */
[----:B--2---:R-:W-:-:S04]  /*57a0*/  ISETP.NE.U32.AND P0, PT, R10, RZ, PT ;  /* 0x000000ff0a00720c */ /* 0x004fc80003f05070 */
[----:B------:R-:W-:-:S13]  /*57b0*/  ISETP.NE.AND.EX P0, PT, R11, RZ, PT, P0 ;  /* 0x000000ff0b00720c */ /* 0x000fda0003f05300 */
[----:B01-34-:R-:W-:Y:S05]  /*57c0*/  @!P0 BRA `(.L_x_162) ;  /* 0x0000000000288947 */ /* 0x01bfea0003800000 */
        /* <DEDUP_REMOVED lines=10> */
.L_x_162:
[-CC-:B------:R-:W-:Y:S01]  /*5870*/  SHF.R.U64 R101, R8, R0.reuse, R9.reuse ;  /* 0x0000000008657219 */ /* 0x180fe20000001209 */
[----:B------:R-:W0:Y:S01]  /*5880*/  LDC.64 R26, c[0x0][0x640] ;  /* 0x00019000ff1a7b82 */ /* 0x000e220000000a00 */
[----:B------:R-:W-:Y:S01]  /*5890*/  SHF.R.U32.HI R0, RZ, R0, R9 ;  /* 0x00000000ff007219 */ /* 0x000fe20000011609 */
[----:B------:R-:W-:Y:S01]  /*58a0*/  ULDC UR4, c[0x0][0x150] ;  /* 0x0000540000047ab9 */ /* 0x000fe20000000800 */
[----:B------:R-:W-:Y:S02]  /*58b0*/  IADD3 R3, P0, RZ, -R101, RZ ;  /* 0x80000065ff037210 */ /* 0x000fe40007f1e0ff */
[----:B------:R-:W-:-:S03]  /*58c0*/  I2FP.F32.U32 R7, R12 ;  /* 0x0000000c00077245 */ /* 0x000fc60000201000 */
[----:B------:R-:W1:Y:S01]  /*58d0*/  LDC R6, c[0x0][0x618] ;  /* 0x00018600ff067b82 */ /* 0x000e620000000800 */
[----:B------:R-:W-:Y:S02]  /*58e0*/  IMAD.X R5, RZ, RZ, ~R0, P0 ;  /* 0x000000ffff057224 */ /* 0x000fe400000e0e00 */
[----:B------:R-:W-:Y:S01]  /*58f0*/  FMUL R7, R7, UR4 ;  /* 0x0000000407077c20 */ /* 0x000fe20008400000 */
[----:B------:R-:W-:Y:S01]  /*5900*/  ULDC UR4, c[0x0][0x154] ;  /* 0x0000550000047ab9 */ /* 0x000fe20000000800 */
[-C--:B------:R-:W-:Y:S02]  /*5910*/  IMAD R0, R5, R14.reuse, RZ ;  /* 0x0000000e05007224 */ /* 0x080fe400078e02ff */
[C---:B------:R-:W-:Y:S01]  /*5920*/  IMAD.WIDE.U32 R4, R3.reuse, R14, R16 ;  /* 0x0000000e03047225 */ /* 0x040fe200078e0010 */
[----:B------:R-:W2:Y:S01]  /*5930*/  LDC R8, c[0x0][0x608] ;  /* 0x00018200ff087b82 */ /* 0x000ea20000000800 */
[----:B------:R-:W3:Y:S02]  /*5940*/  F2I.U32.TRUNC.NTZ R7, R7 ;  /* 0x0000000700077305 */ /* 0x000ee4000020f000 */
[----:B------:R-:W-:Y:S01]  /*5950*/  IMAD R3, R3, R15, R0 ;  /* 0x0000000f03037224 */ /* 0x000fe200078e0200 */
[----:B------:R-:W-:-:S03]  /*5960*/  I2FP.F32.U32 R0, R20 ;  /* 0x0000001400007245 */ /* 0x000fc60000201000 */
[----:B------:R-:W-:Y:S01]  /*5970*/  IMAD.IADD R3, R5, 0x1, R3 ;  /* 0x0000000105037824 */ /* 0x000fe200078e0203 */
[----:B------:R-:W4:Y:S01]  /*5980*/  LDC R11, c[0x0][0x658] ;  /* 0x00019600ff0b7b82 */ /* 0x000f220000000800 */
[----:B0-----:R-:W-:-:S04]  /*5990*/  ISETP.NE.U32.AND P0, PT, R26, RZ, PT ;  /* 0x000000ff1a00720c */ /* 0x001fc80003f05070 */
[----:B------:R-:W-:-:S03]  /*59a0*/  ISETP.NE.AND.EX P0, PT, R27, RZ, PT, P0 ;  /* 0x000000ff1b00720c */ /* 0x000fc60003f05300 */
[----:B------:R-:W0:Y:S01]  /*59b0*/  LDC R9, c[0x0][0x144] ;  /* 0x00005100ff097b82 */ /* 0x000e220000000800 */
[-C--:B-1----:R-:W-:Y:S01]  /*59c0*/  SHF.R.U64 R10, R4, R6.reuse, R3 ;  /* 0x00000006040a7219 */ /* 0x082fe20000001203 */
[----:B---3--:R-:W-:Y:S01]  /*59d0*/  IMAD.MOV R7, RZ, RZ, -R7 ;  /* 0x000000ffff077224 */ /* 0x008fe200078e0a07 */
[----:B------:R-:W-:Y:S01]  /*59e0*/  SHF.R.U32.HI R3, RZ, R6, R3 ;  /* 0x00000006ff037219 */ /* 0x000fe20000011603 */
[----:B------:R-:W-:-:S04]  /*59f0*/  FMUL R6, R0, UR4 ;  /* 0x0000000400067c20 */ /* 0x000fc80008400000 */
[----:B------:R-:W1:Y:S01]  /*5a00*/  LDC R21, c[0x0][0x148] ;  /* 0x00005200ff157b82 */ /* 0x000e620000000800 */
[----:B------:R3:W0:Y:S01]  /*5a10*/  F2I.U32.TRUNC.NTZ R14, R6 ;  /* 0x00000006000e7305 */ /* 0x000622000020f000 */
[-CC-:B--2---:R-:W-:Y:S02]  /*5a20*/  SHF.R.U64 R13, R10, R8.reuse, R3.reuse ;  /* 0x000000080a0d7219 */ /* 0x184fe40000001203 */
[----:B------:R-:W-:-:S04]  /*5a30*/  SHF.R.U32.HI R0, RZ, R8, R3 ;  /* 0x00000008ff007219 */ /* 0x000fc80000011603 */
[----:B------:R-:W2:Y:S01]  /*5a40*/  LDC R24, c[0x0][0x648] ;  /* 0x00019200ff187b82 */ /* 0x000ea20000000800 */
[-CC-:B----4-:R-:W-:Y:S02]  /*5a50*/  SHF.R.U64 R15, R13, R11.reuse, R0.reuse ;  /* 0x0000000b0d0f7219 */ /* 0x190fe40000001200 */
[----:B------:R-:W-:-:S03]  /*5a60*/  SHF.R.U32.HI R5, RZ, R11, R0 ;  /* 0x0000000bff057219 */ /* 0x000fc60000011600 */
[----:B------:R-:W-:Y:S02]  /*5a70*/  IMAD.MOV.U32 R4, RZ, RZ, R15 ;  /* 0x000000ffff047224 */ /* 0x000fe400078e000f */
[----:B------:R-:W4:Y:S01]  /*5a80*/  LDC R28, c[0x0][0x638] ;  /* 0x00018e00ff1c7b82 */ /* 0x000f220000000800 */
[----:B0-----:R-:W-:-:S07]  /*5a90*/  IMAD R25, R9, R7, R12 ;  /* 0x0000000709197224 */ /* 0x001fce00078e020c */
[----:B------:R-:W0:Y:S08]  /*5aa0*/  LDC R29, c[0x0][0x610] ;  /* 0x00018400ff1d7b82 */ /* 0x000e300000000800 */
[----:B------:R-:W0:Y:S01]  /*5ab0*/  LDC R30, c[0x0][0x600] ;  /* 0x00018000ff1e7b82 */ /* 0x000e220000000800 */
[----:B-123--:R-:W-:Y:S05]  /*5ac0*/  @!P0 BRA `(.L_x_163) ;  /* 0x0000000000288947 */ /* 0x00efea0003800000 */
[----:B------:R-:W1:Y:S02]  /*5ad0*/  LDC R0, c[0x0][0x64c] ;  /* 0x00019300ff007b82 */ /* 0x000e640000000800 */
[----:B-1----:R-:W-:-:S05]  /*5ae0*/  IADD3 R3, P0, R15, R0, RZ ;  /* 0x000000000f037210 */ /* 0x002fca0007f1e0ff */
        /* <DEDUP_REMOVED lines=8> */
.L_x_163:
[----:B------:R-:W-:Y:S01]  /*5b70*/  ISETP.NE.AND P0, PT, R2, 0x1, PT ;  /* 0x000000010200780c */ /* 0x000fe20003f05270 */
[----:B------:R-:W-:Y:S01]  /*5b80*/  IMAD.MOV R14, RZ, RZ, -R14 ;  /* 0x000000ffff0e7224 */ /* 0x000fe200078e0a0e */
[----:B------:R-:W-:Y:S02]  /*5b90*/  SHF.R.U64 R3, R4, R24, R5 ;  /* 0x0000001804037219 */ /* 0x000fe40000001205 */
[----:B------:R-:W-:Y:S02]  /*5ba0*/  LOP3.LUT R0, R13, R98, RZ, 0xc0, !PT ;  /* 0x000000620d007212 */ /* 0x000fe400078ec0ff */
[----:B------:R-:W-:Y:S01]  /*5bb0*/  LOP3.LUT R10, R10, R97, RZ, 0xc0, !PT ;  /* 0x000000610a0a7212 */ /* 0x000fe200078ec0ff */
[----:B------:R-:W-:Y:S02]  /*5bc0*/  IMAD.MOV R4, RZ, RZ, -R3 ;  /* 0x000000ffff047224 */ /* 0x000fe400078e0a03 */
[----:B------:R-:W-:Y:S02]  /*5bd0*/  IMAD R0, R93, R3, R0 ;  /* 0x000000035d007224 */ /* 0x000fe400078e0200 */
[----:B----4-:R-:W-:-:S02]  /*5be0*/  IMAD R3, R4, R28, R15 ;  /* 0x0000001c04037224 */ /* 0x010fc400078e020f */
[----:B------:R-:W-:Y:S02]  /*5bf0*/  @P0 IMAD R25, R21, R14, R20 ;  /* 0x0000000e15190224 */ /* 0x000fe400078e0214 */
[----:B0-----:R-:W-:Y:S02]  /*5c00*/  IMAD R5, R3, R30, R10 ;  /* 0x0000001e03057224 */ /* 0x001fe400078e020a */
[----:B------:R-:W-:Y:S02]  /*5c10*/  IMAD R0, R0, R29, R25 ;  /* 0x0000001d00007224 */ /* 0x000fe400078e0219 */
[----:B------:R-:W-:-:S03]  /*5c20*/  IMAD.MOV.U32 R4, RZ, RZ, 0x1 ;  /* 0x00000001ff047424 */ /* 0x000fc600078e00ff */
[----:B------:R-:W-:Y:S02]  /*5c30*/  SEL R100, R5, R0, !P0 ;  /* 0x0000000005647207 */ /* 0x000fe40004000000 */
[----:B------:R-:W-:Y:S02]  /*5c40*/  PRMT R3, R4, 0x7610, R3 ;  /* 0x0000761004037816 */ /* 0x000fe40000000003 */
[----:B------:R-:W-:-:S07]  /*5c50*/  SEL R0, R0, R5, !P0 ;  /* 0x0000000500007207 */ /* 0x000fce0004000000 */
.L_x_161:
[----:B------:R-:W-:Y:S01]  /*5c60*/  UIMAD.WIDE.U32 UR4, UR41, 0x24924925, URZ ;  /* 0x24924925290478a5 */ /* 0x000fe2000f8e003f */
[----:B------:R-:W-:Y:S01]  /*5c70*/  LOP3.LUT P0, RZ, R3, 0xff, RZ, 0xc0, !PT ;  /* 0x000000ff03ff7812 */ /* 0x000fe2000780c0ff */
[----:B------:R-:W-:Y:S02]  /*5c80*/  IMAD.MOV.U32 R103, RZ, RZ, R0 ;  /* 0x000000ffff677224 */ /* 0x000fe400078e0000 */
[----:B------:R-:W-:-:S04]  /*5c90*/  UIADD3 UR4, UR41, -UR5, URZ ;  /* 0x8000000529047290 */ /* 0x000fc8000fffe03f */
[----:B------:R-:W-:-:S04]  /*5ca0*/  ULEA.HI UR4, UR4, UR5, URZ, 0x1f ;  /* 0x0000000504047291 */ /* 0x000fc8000f8ff83f */
[----:B------:R-:W-:-:S04]  /*5cb0*/  USHF.R.U32.HI UR4, URZ, 0x2, UR4 ;  /* 0x000000023f047899 */ /* 0x000fc80008011604 */
[----:B------:R-:W-:Y:S01]  /*5cc0*/  UIMAD UR41, UR4, -0x7, UR41 ;  /* 0xfffffff9042978a4 */ /* 0x000fe2000f8e0229 */
[----:B------:R-:W-:Y:S11]  /*5cd0*/  @P0 BRA `(.L_x_164) ;  /* 0xffffffb800080947 */ /* 0x000ff6000383ffff */
[----:B------:R-:W-:Y:S05]  /*5ce0*/  EXIT ;  /* 0x000000000000794d */ /* 0x000fea0003800000 */
.L_x_7:
        /* <DEDUP_REMOVED lines=26> */
.L_x_166:
[----:B------:R-:W0:Y:S01]  /*5e90*/  LDC.64 R28, c[0x0][0x640] ;  /* 0x00019000ff1c7b82 */ /* 0x000e220000000a00 */
[-CC-:B------:R-:W-:Y:S01]  /*5ea0*/  SHF.R.U64 R21, R14, R8.reuse, R15.reuse ;  /* 0x000000080e157219 */ /* 0x180fe2000000120f */
[----:B------:R-:W-:Y:S01]  /*5eb0*/  IMAD.MOV.U32 R31, RZ, RZ, 0x1 ;  /* 0x00000001ff1f7424 */ /* 0x000fe200078e00ff */
[----:B------:R-:W-:Y:S02]  /*5ec0*/  SHF.R.U32.HI R7, RZ, R8, R15 ;  /* 0x00000008ff077219 */ /* 0x000fe4000001160f */
[----:B------:R-:W-:-:S03]  /*5ed0*/  IADD3 R13, P0, RZ, -R21, RZ ;  /* 0x80000015ff0d7210 */ /* 0x000fc60007f1e0ff */
[----:B------:R-:W1:Y:S02]  /*5ee0*/  LDC R12, c[0x0][0x618] ;  /* 0x00018600ff0c7b82 */ /* 0x000e640000000800 */
[----:B------:R-:W-:Y:S02]  /*5ef0*/  IMAD.X R7, RZ, RZ, ~R7, P0 ;  /* 0x000000ffff077224 */ /* 0x000fe400000e0e07 */
[----:B------:R-:W-:-:S04]  /*5f00*/  IMAD.WIDE.U32 R10, R13, R24, R16 ;  /* 0x000000180d0a7225 */ /* 0x000fc800078e0010 */
[----:B------:R-:W2:Y:S01]  /*5f10*/  LDC R14, c[0x0][0x608] ;  /* 0x00018200ff0e7b82 */ /* 0x000ea20000000800 */
[----:B------:R-:W-:-:S04]  /*5f20*/  IMAD R8, R7, R24, RZ ;  /* 0x0000001807087224 */ /* 0x000fc800078e02ff */
[----:B------:R-:W-:-:S03]  /*5f30*/  IMAD R7, R13, R25, R8 ;  /* 0x000000190d077224 */ /* 0x000fc600078e0208 */
[----:B------:R-:W3:Y:S01]  /*5f40*/  LDC R26, c[0x0][0x658] ;  /* 0x00019600ff1a7b82 */ /* 0x000ee20000000800 */
[----:B------:R-:W-:Y:S01]  /*5f50*/  IMAD.IADD R7, R11, 0x1, R7 ;  /* 0x000000010b077824 */ /* 0x000fe200078e0207 */
[----:B0-----:R-:W-:Y:S01]  /*5f60*/  ISETP.NE.U32.AND P0, PT, R28, RZ, PT ;  /* 0x000000ff1c00720c */ /* 0x001fe20003f05070 */
[----:B------:R-:W-:-:S03]  /*5f70*/  IMAD.MOV.U32 R11, RZ, RZ, -0x1 ;  /* 0xffffffffff0b7424 */ /* 0x000fc600078e00ff */
        /* <DEDUP_REMOVED lines=8> */
[-C--:B---3--:R-:W-:Y:S02]  /*6000*/  SHF.L.U32 R10, R11, R26.reuse, RZ ;  /* 0x0000001a0b0a7219 */ /* 0x088fe400000006ff */
[--C-:B------:R-:W-:Y:S02]  /*6010*/  SHF.R.U64 R24, R22, R26, R7.reuse ;  /* 0x0000001a16187219 */ /* 0x100fe40000001207 */
[----:B------:R-:W-:Y:S02]  /*6020*/  LOP3.LUT R33, RZ, R10, RZ, 0x33, !PT ;  /* 0x0000000aff217212 */ /* 0x000fe400078e33ff */
[----:B------:R-:W-:Y:S01]  /*6030*/  SHF.R.U32.HI R11, RZ, R26, R7 ;  /* 0x0000001aff0b7219 */ /* 0x000fe20000011607 */
[----:B------:R-:W3:Y:S01]  /*6040*/  LDC R30, c[0x0][0x610] ;  /* 0x00018400ff1e7b82 */ /* 0x000ee20000000800 */
[----:B------:R-:W-:Y:S01]  /*6050*/  IMAD.MOV.U32 R10, RZ, RZ, R24 ;  /* 0x000000ffff0a7224 */ /* 0x000fe200078e0018 */
[----:B------:R-:W-:Y:S06]  /*6060*/  @!P0 BRA `(.L_x_167) ;  /* 0x0000000000288947 */ /* 0x000fec0003800000 */
        /* <DEDUP_REMOVED lines=10> */
.L_x_167:
[----:B------:R-:W-:Y:S02]  /*6110*/  ISETP.NE.AND P0, PT, R2, 0x1, PT ;  /* 0x000000010200780c */ /* 0x000fe40003f05270 */
[----:B-1----:R-:W-:Y:S01]  /*6120*/  SHF.R.U64 R8, R10, R8, R11 ;  /* 0x000000080a087219 */ /* 0x002fe2000000120b */
[----:B0-----:R-:W-:Y:S01]  /*6130*/  VIADD R11, R25, 0xffffffff ;  /* 0xffffffff190b7836 */ /* 0x001fe20000000000 */
[----:B------:R-:W-:Y:S02]  /*6140*/  SHF.L.U32 R31, R31, R26, RZ ;  /* 0x0000001a1f1f7219 */ /* 0x000fe400000006ff */
[----:B------:R-:W-:Y:S01]  /*6150*/  LOP3.LUT R5, R22, R33, RZ, 0xc0, !PT ;  /* 0x0000002116057212 */ /* 0x000fe200078ec0ff */
[----:B------:R-:W-:-:S04]  /*6160*/  IMAD.MOV R7, RZ, RZ, -R8 ;  /* 0x000000ffff077224 */ /* 0x000fc800078e0a08 */
[----:B------:R-:W-:Y:S02]  /*6170*/  IMAD R5, R31, R8, R5 ;  /* 0x000000081f057224 */ /* 0x000fe400078e0205 */
[----:B------:R-:W-:Y:S01]  /*6180*/  @P0 IMAD R6, R9, R23, R4 ;  /* 0x0000001709060224 */ /* 0x000fe200078e0204 */
[----:B------:R-:W-:Y:S01]  /*6190*/  LOP3.LUT R9, R20, R11, RZ, 0xc0, !PT ;  /* 0x0000000b14097212 */ /* 0x000fe200078ec0ff */
[----:B--2---:R-:W-:Y:S02]  /*61a0*/  IMAD R4, R7, R27, R24 ;  /* 0x0000001b07047224 */ /* 0x004fe400078e0218 */
[----:B---3--:R-:W-:Y:S02]  /*61b0*/  IMAD R6, R5, R30, R6 ;  /* 0x0000001e05067224 */ /* 0x008fe400078e0206 */
[----:B------:R-:W-:Y:S02]  /*61c0*/  IMAD R5, R4, R25, R9 ;  /* 0x0000001904057224 */ /* 0x000fe400078e0209 */
[----:B------:R-:W-:-:S02]  /*61d0*/  IMAD.MOV.U32 R8, RZ, RZ, 0x1 ;  /* 0x00000001ff087424 */ /* 0x000fc400078e00ff */
[----:B------:R-:W-:Y:S01]  /*61e0*/  IMAD.MOV.U32 R7, RZ, RZ, R21 ;  /* 0x000000ffff077224 */ /* 0x000fe200078e0015 */
[----:B------:R-:W-:Y:S02]  /*61f0*/  SEL R19, R5, R6, !P0 ;  /* 0x0000000605137207 */ /* 0x000fe40004000000 */
[----:B------:R-:W-:-:S07]  /*6200*/  SEL R12, R6, R5, !P0 ;  /* 0x00000005060c7207 */ /* 0x000fce0004000000 */
.L_x_165:
[----:B------:R-:W-:-:S08]  /*6210*/  NOP ;  /* 0x0000000000007918 */ /* 0x000fd00000000000 */
[----:B------:R-:W0:-:S00]  /*6220*/  USETMAXREG.DEALLOC.CTAPOOL 0x28 ;  /* 0x00000028000079c8 */ /* 0x000e0000080e0500 */
[----:B0-----:R-:W-:-:S13]  /*6230*/  ISETP.NE.AND P0, PT, R3, RZ, PT ;  /* 0x000000ff0300720c */ /* 0x001fda0003f05270 */
[----:B------:R-:W-:Y:S05]  /*6240*/  @P0 EXIT ;  /* 0x000000000000094d */ /* 0x000fea0003800000 */
[----:B------:R-:W-:Y:S01]  /*6250*/  LOP3.LUT P0, RZ, R8, 0xff, RZ, 0xc0, !PT ;  /* 0x000000ff08ff7812 */ /* 0x000fe2000780c0ff */
[----:B------:R-:W-:Y:S02]  /*6260*/  IMAD.MOV.U32 R3, RZ, RZ, 0x1 ;  /* 0x00000001ff037424 */ /* 0x000fe400078e00ff */
[----:B------:R-:W-:-:S10]  /*6270*/  IMAD.MOV.U32 R13, RZ, RZ, RZ ;  /* 0x000000ffff0d7224 */ /* 0x000fd400078e00ff */
[----:B------:R-:W-:Y:S05]  /*6280*/  @!P0 BRA `(.L_x_168) ;  /* 0x0000000c00808947 */ /* 0x000fea0003800000 */
[----:B------:R-:W0:Y:S01]  /*6290*/  LDC R3, c[0x0][0x28c] ;  /* 0x0000a300ff037b82 */ /* 0x000e220000000800 */
[----:B------:R-:W-:Y:S01]  /*62a0*/  UMOV UR13, 0x1 ;  /* 0x00000001000d7882 */ /* 0x000fe20000000000 */
[----:B------:R-:W-:Y:S01]  /*62b0*/  ULDC UR5, c[0x0][0x658] ;  /* 0x0001960000057ab9 */ /* 0x000fe20000000800 */
[----:B------:R-:W-:Y:S01]  /*62c0*/  UMOV UR7, 0xffffffff ;  /* 0xffffffff00077882 */ /* 0x000fe20000000000 */
[----:B------:R-:W-:Y:S01]  /*62d0*/  BSSY B0, `(.L_x_168) ;  /* 0x00000db000007945 */ /* 0x000fe20003800000 */
[----:B------:R-:W-:Y:S01]  /*62e0*/  USHF.L.U32 UR7, UR7, UR5, URZ ;  /* 0x0000000507077299 */ /* 0x000fe2000800063f */
[----:B------:R-:W-:Y:S01]  /*62f0*/  IMAD.MOV.U32 R11, RZ, RZ, 0x1 ;  /* 0x00000001ff0b7424 */ /* 0x000fe200078e00ff */
[----:B------:R-:W-:Y:S01]  /*6300*/  LOP3.LUT R10, R18, 0x2, RZ, 0xfc, !PT ;  /* 0x00000002120a7812 */ /* 0x000fe200078efcff */
[----:B------:R-:W1:Y:S01]  /*6310*/  S2UR UR9, SR_CgaCtaId ;  /* 0x00000000000979c3 */ /* 0x000e620000008800 */
[----:B------:R-:W-:Y:S01]  /*6320*/  IMAD.MOV.U32 R13, RZ, RZ, RZ ;  /* 0x000000ffff0d7224 */ /* 0x000fe200078e00ff */
[----:B------:R-:W-:Y:S01]  /*6330*/  ULDC UR4, c[0x0][0x600] ;  /* 0x0001800000047ab9 */ /* 0x000fe20000000800 */
[----:B------:R-:W-:Y:S01]  /*6340*/  UMOV UR14, 0x1111 ;  /* 0x00001111000e7882 */ /* 0x000fe20000000000 */
[----:B------:R-:W-:-:S02]  /*6350*/  USHF.L.U32 UR5, UR13, UR5, URZ ;  /* 0x000000050d057299 */ /* 0x000fc4000800063f */
[----:B------:R-:W-:Y:S02]  /*6360*/  UIADD3 UR4, UR4, -0x1, URZ ;  /* 0xffffffff04047890 */ /* 0x000fe4000fffe03f */
[----:B------:R-:W-:Y:S01]  /*6370*/  ULOP3.LUT UR7, URZ, UR7, URZ, 0x33, !UPT ;  /* 0x000000073f077292 */ /* 0x000fe2000f8e333f */
[----:B------:R-:W-:Y:S01]  /*6380*/  ULDC.64 UR24, c[0x0][0x198] ;  /* 0x0000660000187ab9 */ /* 0x000fe20000000a00 */
[----:B0-----:R-:W-:-:S05]  /*6390*/  VIADD R3, R3, 0x1f ;  /* 0x0000001f03037836 */ /* 0x001fca0000000000 */
[----:B------:R-:W-:Y:S01]  /*63a0*/  SHF.R.S32.HI R4, RZ, 0x1f, R3 ;  /* 0x0000001fff047819 */ /* 0x000fe20000011403 */
[----:B-1----:R-:W-:-:S03]  /*63b0*/  USHF.R.U32.HI UR26, URZ, 0x2, UR9 ;  /* 0x000000023f1a7899 */ /* 0x002fc60008011609 */
[----:B------:R-:W-:Y:S01]  /*63c0*/  LEA.HI R4, R4, R3, RZ, 0x5 ;  /* 0x0000000304047211 */ /* 0x000fe200078f28ff */
[----:B------:R-:W-:Y:S01]  /*63d0*/  ULOP3.LUT UR8, UR9, 0x3, URZ, 0xc0, !UPT ;  /* 0x0000000309087892 */ /* 0x000fe2000f8ec03f */
[----:B------:R-:W-:Y:S01]  /*63e0*/  IMAD.MOV.U32 R3, RZ, RZ, 0x1 ;  /* 0x00000001ff037424 */ /* 0x000fe200078e00ff */
[----:B------:R-:W-:Y:S01]  /*63f0*/  USHF.L.U32 UR6, UR9, 0x5, URZ ;  /* 0x0000000509067899 */ /* 0x000fe2000800063f */
[----:B------:R-:W-:Y:S01]  /*6400*/  SHF.R.S32.HI R8, RZ, 0x5, R4 ;  /* 0x00000005ff087819 */ /* 0x000fe20000011404 */
[----:B------:R-:W-:Y:S02]  /*6410*/  USHF.L.U32 UR27, UR9, 0xa, URZ ;  /* 0x0000000a091b7899 */ /* 0x000fe4000800063f */
[----:B------:R-:W-:Y:S02]  /*6420*/  ULOP3.LUT UR9, UR9, 0xfffffffc, URZ, 0xc0, !UPT ;  /* 0xfffffffc09097892 */ /* 0x000fe4000f8ec03f */
[----:B------:R-:W-:Y:S01]  /*6430*/  UISETP.GT.U32.AND UP0, UPT, UR8, 0xffff, UPT ;  /* 0x0000ffff0800788c */ /* 0x000fe2000bf04070 */
[----:B------:R-:W-:Y:S01]  /*6440*/  VIADD R9, R8, 0x1 ;  /* 0x0000000108097836 */ /* 0x000fe20000000000 */
[----:B------:R-:W-:-:S02]  /*6450*/  ULOP3.LUT UR11, UR9, 0x1, URZ, 0xfc, !UPT ;  /* 0x00000001090b7892 */ /* 0x000fc4000f8efc3f */
[----:B------:R-:W-:Y:S02]  /*6460*/  ULOP3.LUT UR12, UR9, 0x2, URZ, 0xfc, !UPT ;  /* 0x00000002090c7892 */ /* 0x000fe4000f8efc3f */
[----:B------:R-:W-:Y:S02]  /*6470*/  USHF.L.U32 UR10, UR13, UR9, URZ ;  /* 0x000000090d0a7299 */ /* 0x000fe4000800063f */
[----:B------:R-:W-:Y:S02]  /*6480*/  ULOP3.LUT UR9, UR9, 0x3, URZ, 0xfc, !UPT ;  /* 0x0000000309097892 */ /* 0x000fe4000f8efc3f */
[----:B------:R-:W-:Y:S02]  /*6490*/  USHF.L.U32 UR11, UR13, UR11, URZ ;  /* 0x0000000b0d0b7299 */ /* 0x000fe4000800063f */
[----:B------:R-:W-:Y:S02]  /*64a0*/  USHF.L.U32 UR12, UR13, UR12, URZ ;  /* 0x0000000c0d0c7299 */ /* 0x000fe4000800063f */
[----:B------:R-:W-:-:S02]  /*64b0*/  USEL UR8, UR8, 0xffff, !UP0 ;  /* 0x0000ffff08087887 */ /* 0x000fc4000c000000 */
[----:B------:R-:W-:Y:S02]  /*64c0*/  USHF.L.U32 UR9, UR13, UR9, URZ ;  /* 0x000000090d097299 */ /* 0x000fe4000800063f */
[----:B------:R-:W-:Y:S02]  /*64d0*/  ULOP3.LUT UR10, UR12, UR10, UR11, 0xfe, !UPT ;  /* 0x0000000a0c0a7292 */ /* 0x000fe4000f8efe0b */
[----:B------:R-:W-:Y:S02]  /*64e0*/  ULOP3.LUT UR8, UR8, 0xffff, URZ, 0xc0, !UPT ;  /* 0x0000ffff08087892 */ /* 0x000fe4000f8ec03f */
[----:B------:R-:W-:Y:S02]  /*64f0*/  ULOP3.LUT UR6, UR6, 0x60, URZ, 0xc0, !UPT ;  /* 0x0000006006067892 */ /* 0x000fe4000f8ec03f */
[----:B------:R-:W-:Y:S02]  /*6500*/  ULOP3.LUT UR13, UR10, UR9, URZ, 0xfc, !UPT ;  /* 0x000000090a0d7292 */ /* 0x000fe4000f8efc3f */
[----:B------:R-:W-:-:S12]  /*6510*/  USHF.L.U32 UR14, UR14, UR8, URZ ;  /* 0x000000080e0e7299 */ /* 0x000fd8000800063f */
.L_x_179:
[----:B------:R-:W-:-:S03]  /*6520*/  UMOV UR8, 0xffffffff ;  /* 0xffffffff00087882 */ /* 0x000fc60000000000 */
[----:B------:R-:W-:Y:S05]  /*6530*/  BRA.DIV UR8, `(.L_x_169) ;  /* 0x0000001208287947 */ /* 0x000fea000b800000 */
[----:B------:R-:W-:-:S13]  /*6540*/  ELECT P6, URZ, PT ;  /* 0x00000000003f782f */ /* 0x000fda00038c0000 */
.L_x_193:
[----:B------:R-:W0:Y:S01]  /*6550*/  LDC R4, c[0x0][0x28c] ;  /* 0x0000a300ff047b82 */ /* 0x000e220000000800 */
[----:B------:R-:W-:Y:S01]  /*6560*/  BSSY B1, `(.L_x_170) ;  /* 0x000003d000017945 */ /* 0x000fe20003800000 */
[----:B0-----:R-:W-:-:S13]  /*6570*/  ISETP.LT.OR P6, PT, R4, 0x1, !P6 ;  /* 0x000000010400780c */ /* 0x001fda00077c1670 */
[----:B------:R-:W-:Y:S05]  /*6580*/  @P6 BRA `(.L_x_171) ;  /* 0x0000000000e86947 */ /* 0x000fea0003800000 */
[----:B------:R-:W-:Y:S01]  /*6590*/  LEA R12, R12, UR26, 0x2 ;  /* 0x0000001a0c0c7c11 */ /* 0x000fe2000f8e10ff */
[----:B------:R-:W-:Y:S01]  /*65a0*/  IMAD.MOV.U32 R20, RZ, RZ, RZ ;  /* 0x000000ffff147224 */ /* 0x000fe200078e00ff */
[----:B------:R-:W-:Y:S01]  /*65b0*/  LEA R19, R19, UR6, 0x7 ;  /* 0x0000000613137c11 */ /* 0x000fe2000f8e38ff */
[----:B------:R-:W-:Y:S02]  /*65c0*/  IMAD.MOV.U32 R4, RZ, RZ, R9 ;  /* 0x000000ffff047224 */ /* 0x000fe400078e0009 */
[----:B------:R-:W-:Y:S02]  /*65d0*/  IMAD.MOV.U32 R5, RZ, RZ, R3 ;  /* 0x000000ffff057224 */ /* 0x000fe400078e0003 */
[----:B------:R-:W-:Y:S02]  /*65e0*/  IMAD.MOV.U32 R6, RZ, RZ, R13 ;  /* 0x000000ffff067224 */ /* 0x000fe400078e000d */
[----:B------:R-:W-:-:S07]  /*65f0*/  IMAD.SHL.U32 R15, R12, 0x20, RZ ;  /* 0x000000200c0f7824 */ /* 0x000fce00078e00ff */
.L_x_174:
[----:B------:R-:W0:Y:S01]  /*6600*/  S2R R21, SR_CgaCtaId ;  /* 0x0000000000157919 */ /* 0x000e220000008800 */
[----:B------:R-:W-:Y:S02]  /*6610*/  MOV R12, 0x400 ;  /* 0x00000400000c7802 */ /* 0x000fe40000000f00 */
[----:B------:R-:W-:-:S13]  /*6620*/  ISETP.NE.AND P1, PT, R0, RZ, PT ;  /* 0x000000ff0000720c */ /* 0x000fda0003f25270 */
[----:B------:R-:W1:Y:S01]  /*6630*/  @!P1 LDC R14, c[0x0][0x500] ;  /* 0x00014000ff0e9b82 */ /* 0x000e620000000800 */
[----:B0-----:R-:W-:Y:S02]  /*6640*/  LEA R23, R21, R12, 0x18 ;  /* 0x0000000c15177211 */ /* 0x001fe400078ec0ff */
[----:B------:R-:W-:-:S03]  /*6650*/  SHF.L.U32 R12, R5, 0x1f, RZ ;  /* 0x0000001f050c7819 */ /* 0x000fc600000006ff */
[----:B------:R-:W-:-:S04]  /*6660*/  IMAD R21, R6, 0x8, R23 ;  /* 0x0000000806157824 */ /* 0x000fc800078e0217 */
[----:B------:R-:W0:Y:S02]  /*6670*/  SYNCS.PHASECHK.TRANS64.TRYWAIT P0, [R21+URZ+0x38], R12 ;  /* 0x0000380c150075a7 */ /* 0x000e24000800017f */
[----:B01----:R-:W-:Y:S05]  /*6680*/  @!P0 BRA `(.L_x_172) ;  /* 0x0000000c00f48947 */ /* 0x003fea0003800000 */
.L_x_194:
[----:B0-----:R-:W-:Y:S01]  /*6690*/  PRMT R12, R10, 0x9910, RZ ;  /* 0x000099100a0c7816 */ /* 0x001fe200000000ff */
[----:B------:R0:W-:Y:S03]  /*66a0*/  @!P1 SYNCS.ARRIVE.TRANS64 RZ, [R21+URZ], R14 ;  /* 0x0000000e15ff99a7 */ /* 0x0001e6000800003f */
[----:B------:R-:W-:-:S13]  /*66b0*/  ISETP.NE.AND P0, PT, R12, 0x2, PT ;  /* 0x000000020c00780c */ /* 0x000fda0003f05270 */
[----:B0-----:R-:W-:Y:S05]  /*66c0*/  @P0 BRA `(.L_x_173) ;  /* 0x0000000000040947 */ /* 0x001fea0003800000 */
[----:B------:R-:W-:Y:S01]  /*66d0*/  BPT.TRAP 0x1 ;  /* 0x000000040000795c */ /* 0x000fe20000300000 */
.L_x_173:
[----:B------:R-:W-:Y:S01]  /*66e0*/  R2UR UR8, R6 ;  /* 0x00000000060872ca */ /* 0x000fe200000e0000 */
[----:B------:R-:W-:Y:S01]  /*66f0*/  VIADD R4, R4, 0xffffffff ;  /* 0xffffffff04047836 */ /* 0x000fe20000000000 */
[----:B------:R-:W-:Y:S01]  /*6700*/  R2UR UR15, R23 ;  /* 0x00000000170f72ca */ /* 0x000fe200000e0000 */
[----:B------:R-:W-:Y:S01]  /*6710*/  UIADD3 UR16, UP0, UR24, 0xf0, URZ ;  /* 0x000000f018107890 */ /* 0x000fe2000ff1e03f */
[----:B------:R-:W-:Y:S01]  /*6720*/  R2UR UR22, R15 ;  /* 0x000000000f1672ca */ /* 0x000fe200000e0000 */
[----:B------:R-:W-:Y:S01]  /*6730*/  UIADD3 UR30, UP1, UR24, 0x1f0, URZ ;  /* 0x000001f0181e7890 */ /* 0x000fe2000ff3e03f */
[----:B------:R-:W-:Y:S01]  /*6740*/  R2UR UR9, R21 ;  /* 0x00000000150972ca */ /* 0x000fe200000e0000 */
[----:B------:R-:W-:Y:S01]  /*6750*/  UIADD3.X UR17, URZ, UR25, URZ, UP0, !UPT ;  /* 0x000000193f117290 */ /* 0x000fe200087fe43f */
[----:B------:R-:W-:Y:S01]  /*6760*/  R2UR UR10, R20 ;  /* 0x00000000140a72ca */ /* 0x000fe200000e0000 */
[----:B------:R-:W-:Y:S01]  /*6770*/  VIADD R6, R6, 0x1 ;  /* 0x0000000106067836 */ /* 0x000fe20000000000 */
[----:B------:R-:W-:Y:S01]  /*6780*/  R2UR UR12, R7 ;  /* 0x00000000070c72ca */ /* 0x000fe200000e0000 */
[----:B------:R-:W-:Y:S01]  /*6790*/  UPRMT UR28, URZ, 0x5410, UR13 ;  /* 0x000054103f1c7896 */ /* 0x000fe2000800000d */
[----:B------:R-:W-:Y:S01]  /*67a0*/  R2UR UR23, R19 ;  /* 0x00000000131772ca */ /* 0x000fe200000e0000 */
[----:B------:R-:W-:Y:S01]  /*67b0*/  USHF.L.U32 UR8, UR8, 0xc, URZ ;  /* 0x0000000c08087899 */ /* 0x000fe2000800063f */
[----:B------:R-:W-:Y:S01]  /*67c0*/  ISETP.GT.AND P1, PT, R4, 0x1, PT ;  /* 0x000000010400780c */ /* 0x000fe20003f24270 */
[----:B------:R-:W-:Y:S01]  /*67d0*/  UIADD3.X UR31, URZ, UR25, URZ, UP1, !UPT ;  /* 0x000000193f1f7290 */ /* 0x000fe20008ffe43f */
[----:B------:R-:W-:Y:S01]  /*67e0*/  ISETP.NE.AND P0, PT, R6, 0x7, PT ;  /* 0x000000070600780c */ /* 0x000fe20003f05270 */
[----:B------:R-:W-:Y:S01]  /*67f0*/  ULEA UR11, UR26, UR8, 0xa ;  /* 0x000000081a0b7291 */ /* 0x000fe2000f8e503f */
[----:B------:R-:W-:Y:S01]  /*6800*/  VIADD R20, R20, 0x20 ;  /* 0x0000002014147836 */ /* 0x000fe20000000000 */
[----:B------:R-:W-:Y:S01]  /*6810*/  ULOP3.LUT UR8, UR8, 0xc00, UR27, 0xf8, !UPT ;  /* 0x00000c0008087892 */ /* 0x000fe2000f8ef81b */
[----:B------:R-:W-:Y:S01]  /*6820*/  SEL R12, RZ, 0x1, P0 ;  /* 0x00000001ff0c7807 */ /* 0x000fe20000000000 */
[----:B------:R-:W-:Y:S01]  /*6830*/  ULEA UR11, UR11, UR15, 0x2 ;  /* 0x0000000f0b0b7291 */ /* 0x000fe2000f8e103f */
[----:B------:R-:W-:Y:S01]  /*6840*/  SEL R6, R6, RZ, P0 ;  /* 0x000000ff06067207 */ /* 0x000fe20000000000 */
[----:B------:R-:W-:Y:S01]  /*6850*/  ULEA UR8, UR8, UR15, 0x2 ;  /* 0x0000000f08087291 */ /* 0x000fe2000f8e103f */
[----:B------:R-:W-:Y:S01]  /*6860*/  LOP3.LUT R5, R5, R12, RZ, 0x3c, !PT ;  /* 0x0000000c05057212 */ /* 0x000fe200078e3cff */
[----:B------:R-:W-:-:S02]  /*6870*/  UIADD3 UR20, UR11, 0x180, URZ ;  /* 0x000001800b147890 */ /* 0x000fc4000fffe03f */
[----:B------:R-:W-:Y:S02]  /*6880*/  UPRMT UR15, URZ, 0x5410, UR14 ;  /* 0x000054103f0f7896 */ /* 0x000fe4000800000e */
[----:B------:R-:W-:Y:S01]  /*6890*/  UIADD3 UR21, UR8, 0x1c180, URZ ;  /* 0x0001c18008157890 */ /* 0x000fe2000fffe03f */
[----:B------:R-:W-:Y:S01]  /*68a0*/  UMOV UR18, 0x0 ;  /* 0x0000000000127882 */ /* 0x000fe20000000000 */
[----:B------:R-:W-:Y:S01]  /*68b0*/  UMOV UR19, 0x10000000 ;  /* 0x1000000000137882 */ /* 0x000fe20000000000 */
[----:B------:R-:W-:Y:S01]  /*68c0*/  UMOV UR11, UR22 ;  /* 0x00000016000b7c82 */ /* 0x000fe20008000000 */
[----:B------:R-:W-:-:S03]  /*68d0*/  UMOV UR8, UR20 ;  /* 0x0000001400087c82 */ /* 0x000fc60008000000 */
[----:B------:R0:W-:Y:S02]  /*68e0*/  UTMALDG.3D.MULTICAST [UR8], [UR16], UR15, desc[UR18] ;  /* 0x00001208100073b4 */ /* 0x0001e4000801180f */
[----:B0-----:R-:W-:Y:S01]  /*68f0*/  UMOV UR8, UR21 ;  /* 0x0000001500087c82 */ /* 0x001fe20008000000 */
[----:B------:R-:W-:Y:S02]  /*6900*/  UMOV UR11, UR23 ;  /* 0x00000017000b7c82 */ /* 0x000fe40008000000 */
[----:B------:R0:W-:Y:S02]  /*6910*/  UTMALDG.3D.MULTICAST [UR8], [UR30], UR28, desc[UR18] ;  /* 0x000012081e0073b4 */ /* 0x0001e4000801181c */
[----:B0-----:R-:W-:Y:S05]  /*6920*/  @P1 BRA `(.L_x_174) ;  /* 0xfffffffc00341947 */ /* 0x001fea000383ffff */
.L_x_171:
[----:B------:R-:W-:Y:S05]  /*6930*/  BSYNC B1 ;  /* 0x0000000000017941 */ /* 0x000fea0003800000 */
.L_x_170:
[----:B------:R-:W-:Y:S01]  /*6940*/  LOP3.LUT P1, RZ, R11, 0xff, RZ, 0xc0, !PT ;  /* 0x000000ff0bff7812 */ /* 0x000fe2000782c0ff */
[C---:B------:R-:W-:Y:S01]  /*6950*/  IMAD.IADD R13, R8.reuse, 0x1, R13 ;  /* 0x00000001080d7824 */ /* 0x040fe200078e020d */
[----:B------:R-:W-:Y:S01]  /*6960*/  ULDC.64 UR8, c[0x0][0x650] ;  /* 0x0001940000087ab9 */ /* 0x000fe20000000a00 */
[C---:B------:R-:W-:Y:S01]  /*6970*/  ISETP.GE.U32.AND P2, PT, R8.reuse, 0x7, PT ;  /* 0x000000070800780c */ /* 0x040fe20003f46070 */
[----:B------:R-:W-:Y:S01]  /*6980*/  BSSY B1, `(.L_x_175) ;  /* 0x000006d000017945 */ /* 0x000fe20003800000 */
[C---:B------:R-:W-:Y:S01]  /*6990*/  IMAD.WIDE.U32 R4, R13.reuse, 0x24924925, RZ ;  /* 0x249249250d047825 */ /* 0x040fe200078e00ff */
[----:B------:R-:W-:Y:S02]  /*69a0*/  ISETP.GT.U32.AND P0, PT, R13, 0x6, PT ;  /* 0x000000060d00780c */ /* 0x000fe40003f04070 */
[----:B------:R-:W-:Y:S01]  /*69b0*/  PRMT R11, RZ, 0x7610, R11 ;  /* 0x00007610ff0b7816 */ /* 0x000fe2000000000b */
[----:B------:R-:W-:Y:S01]  /*69c0*/  IMAD.MOV.U32 R12, RZ, RZ, -0x1 ;  /* 0xffffffffff0c7424 */ /* 0x000fe200078e00ff */
[----:B------:R-:W-:Y:S01]  /*69d0*/  ISETP.LT.U32.AND P0, PT, R8, 0x7, P0 ;  /* 0x000000070800780c */ /* 0x000fe20000701070 */
[----:B------:R-:W-:-:S02]  /*69e0*/  IMAD.MOV.U32 R19, RZ, RZ, -0x1 ;  /* 0xffffffffff137424 */ /* 0x000fc400078e00ff */
[----:B------:R-:W0:Y:S01]  /*69f0*/  @P1 S2R R7, SR_CgaCtaId ;  /* 0x0000000000071919 */ /* 0x000e220000008800 */
[----:B------:R-:W-:Y:S02]  /*6a00*/  SEL R4, RZ, 0x1, !P0 ;  /* 0x00000001ff047807 */ /* 0x000fe40004000000 */
[----:B------:R-:W-:Y:S02]  /*6a10*/  IADD3 R16, P0, R16, UR36, RZ ;  /* 0x0000002410107c10 */ /* 0x000fe4000ff1e0ff */
[----:B------:R-:W-:Y:S02]  /*6a20*/  @P1 MOV R6, 0x400 ;  /* 0x0000040000061802 */ /* 0x000fe40000000f00 */
[----:B------:R-:W-:Y:S02]  /*6a30*/  IADD3.X R17, R17, UR42, RZ, P0, !PT ;  /* 0x0000002a11117c10 */ /* 0x000fe400087fe4ff */
[----:B------:R-:W-:Y:S02]  /*6a40*/  ISETP.GE.U32.AND P0, PT, R16, UR8, PT ;  /* 0x0000000810007c0c */ /* 0x000fe4000bf06070 */
[----:B------:R-:W-:-:S02]  /*6a50*/  LOP3.LUT R3, R3, R4, RZ, 0x3c, !PT ;  /* 0x0000000403037212 */ /* 0x000fc400078e3cff */
[----:B------:R-:W-:Y:S02]  /*6a60*/  ISETP.GE.U32.AND.EX P0, PT, R17, UR9, PT, P0 ;  /* 0x0000000911007c0c */ /* 0x000fe4000bf06100 */
[----:B0-----:R-:W-:Y:S01]  /*6a70*/  @P1 LEA R6, R7, R6, 0x18 ;  /* 0x0000000607061211 */ /* 0x001fe200078ec0ff */
[----:B------:R-:W-:-:S03]  /*6a80*/  IMAD.IADD R7, R13, 0x1, -R5 ;  /* 0x000000010d077824 */ /* 0x000fc600078e0a05 */
[----:B------:R0:W-:Y:S02]  /*6a90*/  @P1 SYNCS.ARRIVE.TRANS64.A1T0 RZ, [R6+URZ+0x88], RZ ;  /* 0x000088ff06ff19a7 */ /* 0x0001e4000810003f */
[----:B------:R-:W-:-:S04]  /*6aa0*/  LEA.HI R7, R7, R5, RZ, 0x1f ;  /* 0x0000000507077211 */ /* 0x000fc800078ff8ff */
[----:B------:R-:W-:Y:S01]  /*6ab0*/  SHF.R.U32.HI R4, RZ, 0x2, R7 ;  /* 0x00000002ff047819 */ /* 0x000fe20000011607 */
[----:B------:R-:W-:-:S03]  /*6ac0*/  IMAD.MOV.U32 R7, RZ, RZ, -0x1 ;  /* 0xffffffffff077424 */ /* 0x000fc600078e00ff */
[--C-:B------:R-:W-:Y:S01]  /*6ad0*/  @P2 LOP3.LUT R3, R3, 0x1, R4.reuse, 0x78, !PT ;  /* 0x0000000103032812 */ /* 0x100fe200078e7804 */
[----:B------:R-:W-:Y:S01]  /*6ae0*/  IMAD R13, R4, -0x7, R13 ;  /* 0xfffffff9040d7824 */ /* 0x000fe200078e020d */
[----:B------:R-:W-:Y:S01]  /*6af0*/  PRMT R4, RZ, 0x7610, R4 ;  /* 0x00007610ff047816 */ /* 0x000fe20000000004 */
[----:B0-----:R-:W-:Y:S06]  /*6b00*/  @P0 BRA `(.L_x_176) ;  /* 0x0000000400500947 */ /* 0x001fec0003800000 */
[----:B------:R-:W0:Y:S01]  /*6b10*/  S2R R15, SR_CTAID.X ;  /* 0x00000000000f7919 */ /* 0x000e220000002500 */
[----:B------:R-:W-:Y:S01]  /*6b20*/  ULDC.64 UR8, c[0x0][0x628] ;  /* 0x00018a0000087ab9 */ /* 0x000fe20000000a00 */
[----:B------:R-:W1:Y:S01]  /*6b30*/  LDC R20, c[0x0][0x144] ;  /* 0x00005100ff147b82 */ /* 0x000e620000000800 */
[----:B------:R-:W-:Y:S01]  /*6b40*/  ISETP.NE.U32.AND P0, PT, RZ, UR8, PT ;  /* 0x00000008ff007c0c */ /* 0x000fe2000bf05070 */
[----:B------:R-:W2:Y:S01]  /*6b50*/  S2R R12, SR_CTAID.Y ;  /* 0x00000000000c7919 */ /* 0x000ea20000002600 */
[----:B------:R-:W-:Y:S01]  /*6b60*/  ULDC UR10, c[0x0][0x150] ;  /* 0x00005400000a7ab9 */ /* 0x000fe20000000800 */
[----:B------:R-:W-:Y:S01]  /*6b70*/  ULDC UR11, c[0x0][0x630] ;  /* 0x00018c00000b7ab9 */ /* 0x000fe20000000800 */
[----:B------:R-:W-:Y:S01]  /*6b80*/  ISETP.NE.AND.EX P0, PT, RZ, UR9, PT, P0 ;  /* 0x00000009ff007c0c */ /* 0x000fe2000bf05300 */
[----:B------:R-:W-:Y:S01]  /*6b90*/  IMAD.MOV.U32 R4, RZ, RZ, R16 ;  /* 0x000000ffff047224 */ /* 0x000fe200078e0010 */
[----:B0-----:R-:W-:-:S05]  /*6ba0*/  I2FP.F32.U32 R5, R15 ;  /* 0x0000000f00057245 */ /* 0x001fca0000201000 */
[----:B------:R-:W-:Y:S01]  /*6bb0*/  FMUL R21, R5, UR10 ;  /* 0x0000000a05157c20 */ /* 0x000fe20008400000 */
[----:B------:R-:W-:-:S05]  /*6bc0*/  IMAD.MOV.U32 R5, RZ, RZ, R17 ;  /* 0x000000ffff057224 */ /* 0x000fca00078e0011 */
[----:B--2---:R-:W-:Y:S05]  /*6bd0*/  @!P0 BRA `(.L_x_177) ;  /* 0x0000000000288947 */ /* 0x004fea0003800000 */
[----:B------:R-:W-:Y:S02]  /*6be0*/  ULDC UR10, c[0x0][0x634] ;  /* 0x00018d00000a7ab9 */ /* 0x000fe40000000800 */
[----:B------:R-:W-:-:S05]  /*6bf0*/  IADD3 R5, P0, R16, UR10, RZ ;  /* 0x0000000a10057c10 */ /* 0x000fca000ff1e0ff */
[----:B------:R-:W-:-:S04]  /*6c00*/  IMAD.X R19, RZ, RZ, R17, P0 ;  /* 0x000000ffff137224 */ /* 0x000fc800000e0611 */
[----:B------:R-:W-:-:S04]  /*6c10*/  IMAD.WIDE.U32 R6, R19, UR8, RZ ;  /* 0x0000000813067c25 */ /* 0x000fc8000f8e00ff */
[----:B------:R-:W-:-:S04]  /*6c20*/  IMAD.WIDE.U32 R6, P0, R5, UR9, R6 ;  /* 0x0000000905067c25 */ /* 0x000fc8000f800006 */
[----:B------:R-:W-:-:S04]  /*6c30*/  IMAD.WIDE.U32 R4, R5, UR8, RZ ;  /* 0x0000000805047c25 */ /* 0x000fc8000f8e00ff */
[----:B------:R-:W-:Y:S01]  /*6c40*/  IMAD.MOV.U32 R4, RZ, RZ, R7 ;  /* 0x000000ffff047224 */ /* 0x000fe200078e0007 */
[----:B------:R-:W-:Y:S01]  /*6c50*/  IADD3 RZ, P1, R5, R6, RZ ;  /* 0x0000000605ff7210 */ /* 0x000fe20007f3e0ff */
[----:B------:R-:W-:-:S04]  /*6c60*/  IMAD.X R5, RZ, RZ, RZ, P0 ;  /* 0x000000ffff057224 */ /* 0x000fc800000e06ff */
[----:B------:R-:W-:-:S08]  /*6c70*/  IMAD.WIDE.U32.X R4, R19, UR9, R4, P1 ;  /* 0x0000000913047c25 */ /* 0x000fd000088e0404 */
.L_x_177:
[--C-:B------:R-:W-:Y:S01]  /*6c80*/  SHF.R.U64 R14, R4, UR11, R5.reuse ;  /* 0x0000000b040e7c19 */ /* 0x100fe20008001205 */
[----:B------:R-:W0:Y:S01]  /*6c90*/  F2I.U32.TRUNC.NTZ R21, R21 ;  /* 0x0000001500157305 */ /* 0x000e22000020f000 */
[----:B------:R-:W-:Y:S01]  /*6ca0*/  SHF.R.U32.HI R4, RZ, UR11, R5 ;  /* 0x0000000bff047c19 */ /* 0x000fe20008011605 */
[----:B------:R-:W-:Y:S01]  /*6cb0*/  ULDC.64 UR8, c[0x0][0x620] ;  /* 0x0001880000087ab9 */ /* 0x000fe20000000a00 */
[----:B------:R-:W-:Y:S01]  /*6cc0*/  IADD3 R7, P0, RZ, -R14, RZ ;  /* 0x8000000eff077210 */ /* 0x000fe20007f1e0ff */
[----:B------:R-:W-:-:S04]  /*6cd0*/  ULDC.64 UR10, c[0x0][0x640] ;  /* 0x00019000000a7ab9 */ /* 0x000fc80000000a00 */
[----:B------:R-:W-:Y:S01]  /*6ce0*/  IMAD.X R4, RZ, RZ, ~R4, P0 ;  /* 0x000000ffff047224 */ /* 0x000fe200000e0e04 */
[----:B------:R-:W-:-:S03]  /*6cf0*/  ISETP.NE.U32.AND P0, PT, RZ, UR10, PT ;  /* 0x0000000aff007c0c */ /* 0x000fc6000bf05070 */
[----:B------:R-:W-:Y:S01]  /*6d00*/  IMAD R6, R4, UR8, RZ ;  /* 0x0000000804067c24 */ /* 0x000fe2000f8e02ff */
[----:B------:R-:W-:Y:S01]  /*6d10*/  ISETP.NE.AND.EX P0, PT, RZ, UR11, PT, P0 ;  /* 0x0000000bff007c0c */ /* 0x000fe2000bf05300 */
[----:B------:R-:W-:Y:S01]  /*6d20*/  IMAD.WIDE.U32 R4, R7, UR8, R16 ;  /* 0x0000000807047c25 */ /* 0x000fe2000f8e0010 */
[----:B------:R-:W-:-:S03]  /*6d30*/  ULDC UR8, c[0x0][0x618] ;  /* 0x0001860000087ab9 */ /* 0x000fc60000000800 */
[----:B------:R-:W-:Y:S01]  /*6d40*/  IMAD R7, R7, UR9, R6 ;  /* 0x0000000907077c24 */ /* 0x000fe2000f8e0206 */
[----:B------:R-:W-:Y:S01]  /*6d50*/  ULDC UR9, c[0x0][0x154] ;  /* 0x0000550000097ab9 */ /* 0x000fe20000000800 */
[----:B0-----:R-:W-:Y:S02]  /*6d60*/  IMAD.MOV R6, RZ, RZ, -R21 ;  /* 0x000000ffff067224 */ /* 0x001fe400078e0a15 */
[----:B------:R-:W0:Y:S01]  /*6d70*/  LDC R21, c[0x0][0x148] ;  /* 0x00005200ff157b82 */ /* 0x000e220000000800 */
[----:B------:R-:W-:Y:S02]  /*6d80*/  IMAD.IADD R5, R5, 0x1, R7 ;  /* 0x0000000105057824 */ /* 0x000fe400078e0207 */
[----:B-1----:R-:W-:Y:S01]  /*6d90*/  IMAD R15, R20, R6, R15 ;  /* 0x00000006140f7224 */ /* 0x002fe200078e020f */
[----:B------:R-:W-:Y:S02]  /*6da0*/  I2FP.F32.U32 R6, R12 ;  /* 0x0000000c00067245 */ /* 0x000fe40000201000 */
[----:B------:R-:W-:-:S02]  /*6db0*/  SHF.R.U64 R19, R4, UR8, R5 ;  /* 0x0000000804137c19 */ /* 0x000fc40008001205 */
[----:B------:R-:W-:Y:S01]  /*6dc0*/  SHF.R.U32.HI R4, RZ, UR8, R5 ;  /* 0x00000008ff047c19 */ /* 0x000fe20008011605 */
[----:B------:R-:W-:Y:S01]  /*6dd0*/  FMUL R6, R6, UR9 ;  /* 0x0000000906067c20 */ /* 0x000fe20008400000 */
[----:B------:R-:W-:Y:S02]  /*6de0*/  ULDC UR8, c[0x0][0x608] ;  /* 0x0001820000087ab9 */ /* 0x000fe40000000800 */
[--C-:B------:R-:W-:Y:S01]  /*6df0*/  SHF.R.U64 R22, R19, UR8, R4.reuse ;  /* 0x0000000813167c19 */ /* 0x100fe20008001204 */
[----:B------:R1:W2:Y:S01]  /*6e00*/  F2I.U32.TRUNC.NTZ R24, R6 ;  /* 0x0000000600187305 */ /* 0x0002a2000020f000 */
[----:B------:R-:W-:Y:S01]  /*6e10*/  SHF.R.U32.HI R5, RZ, UR8, R4 ;  /* 0x00000008ff057c19 */ /* 0x000fe20008011604 */
[----:B------:R-:W-:-:S03]  /*6e20*/  ULDC UR8, c[0x0][0x658] ;  /* 0x0001960000087ab9 */ /* 0x000fc60000000800 */
[--C-:B------:R-:W-:Y:S02]  /*6e30*/  SHF.R.U64 R20, R22, UR8, R5.reuse ;  /* 0x0000000816147c19 */ /* 0x100fe40008001205 */
[----:B------:R-:W-:-:S03]  /*6e40*/  SHF.R.U32.HI R23, RZ, UR8, R5 ;  /* 0x00000008ff177c19 */ /* 0x000fc60008011605 */
[----:B------:R-:W-:Y:S02]  /*6e50*/  IMAD.MOV.U32 R4, RZ, RZ, R20 ;  /* 0x000000ffff047224 */ /* 0x000fe400078e0014 */
[----:B------:R-:W-:Y:S01]  /*6e60*/  IMAD.MOV.U32 R5, RZ, RZ, R23 ;  /* 0x000000ffff057224 */ /* 0x000fe200078e0017 */
[----:B-1----:R-:W-:Y:S06]  /*6e70*/  @!P0 BRA `(.L_x_178) ;  /* 0x0000000000288947 */ /* 0x002fec0003800000 */
        /* <DEDUP_REMOVED lines=10> */
.L_x_178:
[----:B------:R-:W-:Y:S01]  /*6f20*/  ISETP.NE.AND P0, PT, R2, 0x1, PT ;  /* 0x000000010200780c */ /* 0x000fe20003f05270 */
[----:B------:R-:W-:Y:S01]  /*6f30*/  ULDC UR8, c[0x0][0x648] ;  /* 0x0001920000087ab9 */ /* 0x000fe20000000800 */
[----:B------:R-:W-:Y:S01]  /*6f40*/  LOP3.LUT R22, R22, UR7, RZ, 0xc0, !PT ;  /* 0x0000000716167c12 */ /* 0x000fe2000f8ec0ff */
[----:B--2---:R-:W-:Y:S01]  /*6f50*/  IMAD.MOV R24, RZ, RZ, -R24 ;  /* 0x000000ffff187224 */ /* 0x004fe200078e0a18 */
[----:B------:R-:W-:Y:S01]  /*6f60*/  SHF.R.U64 R5, R4, UR8, R5 ;  /* 0x0000000804057c19 */ /* 0x000fe20008001205 */
[----:B------:R-:W-:Y:S01]  /*6f70*/  ULDC UR8, c[0x0][0x638] ;  /* 0x00018e0000087ab9 */ /* 0x000fe20000000800 */
[----:B------:R-:W-:Y:S01]  /*6f80*/  LOP3.LUT R19, R19, UR4, RZ, 0xc0, !PT ;  /* 0x0000000413137c12 */ /* 0x000fe2000f8ec0ff */
[----:B------:R-:W-:Y:S01]  /*6f90*/  ULDC UR9, c[0x0][0x610] ;  /* 0x0001840000097ab9 */ /* 0x000fe20000000800 */
[----:B------:R-:W-:Y:S02]  /*6fa0*/  IMAD.MOV.U32 R4, RZ, RZ, 0x1 ;  /* 0x00000001ff047424 */ /* 0x000fe400078e00ff */
[----:B------:R-:W-:-:S02]  /*6fb0*/  IMAD.MOV R7, RZ, RZ, -R5 ;  /* 0x000000ffff077224 */ /* 0x000fc400078e0a05 */
[----:B------:R-:W-:Y:S02]  /*6fc0*/  IMAD R22, R5, UR5, R22 ;  /* 0x0000000505167c24 */ /* 0x000fe4000f8e0216 */
[----:B0-----:R-:W-:Y:S02]  /*6fd0*/  @P0 IMAD R15, R21, R24, R12 ;  /* 0x00000018150f0224 */ /* 0x001fe400078e020c */
[----:B------:R-:W-:Y:S01]  /*6fe0*/  IMAD R20, R7, UR8, R20 ;  /* 0x0000000807147c24 */ /* 0x000fe2000f8e0214 */
[----:B------:R-:W-:Y:S01]  /*6ff0*/  ULDC UR8, c[0x0][0x600] ;  /* 0x0001800000087ab9 */ /* 0x000fe20000000800 */
[----:B------:R-:W-:Y:S02]  /*7000*/  IMAD R15, R22, UR9, R15 ;  /* 0x00000009160f7c24 */ /* 0x000fe4000f8e020f */
[----:B------:R-:W-:Y:S02]  /*7010*/  IMAD R20, R20, UR8, R19 ;  /* 0x0000000814147c24 */ /* 0x000fe4000f8e0213 */
[----:B------:R-:W-:-:S03]  /*7020*/  IMAD.MOV.U32 R7, RZ, RZ, R14 ;  /* 0x000000ffff077224 */ /* 0x000fc600078e000e */
[----:B------:R-:W-:Y:S02]  /*7030*/  SEL R19, R20, R15, !P0 ;  /* 0x0000000f14137207 */ /* 0x000fe40004000000 */
[----:B------:R-:W-:-:S07]  /*7040*/  SEL R12, R15, R20, !P0 ;  /* 0x000000140f0c7207 */ /* 0x000fce0004000000 */
.L_x_176:
[----:B------:R-:W-:Y:S05]  /*7050*/  BSYNC B1 ;  /* 0x0000000000017941 */ /* 0x000fea0003800000 */
.L_x_175:
[----:B------:R-:W-:-:S13]  /*7060*/  LOP3.LUT P0, RZ, R4, 0xff, RZ, 0xc0, !PT ;  /* 0x000000ff04ff7812 */ /* 0x000fda000780c0ff */
[----:B------:R-:W-:Y:S05]  /*7070*/  @P0 BRA `(.L_x_179) ;  /* 0xfffffff400280947 */ /* 0x000fea000383ffff */
[----:B------:R-:W-:Y:S05]  /*7080*/  BSYNC B0 ;  /* 0x0000000000007941 */ /* 0x000fea0003800000 */
.L_x_168:
[----:B------:R-:W-:-:S03]  /*7090*/  UMOV UR8, 0xffffffff ;  /* 0xffffffff00087882 */ /* 0x000fc60000000000 */
[----:B------:R-:W-:Y:S05]  /*70a0*/  BRA.DIV UR8, `(.L_x_180) ;  /* 0x0000000608807947 */ /* 0x000fea000b800000 */
[----:B------:R-:W-:-:S13]  /*70b0*/  ELECT P6, URZ, PT ;  /* 0x00000000003f782f */ /* 0x000fda00038c0000 */
.L_x_197:
[----:B------:R-:W-:Y:S04]  /*70c0*/  BSSY B0, `(.L_x_181) ;  /* 0x0000046000007945 */ /* 0x000fe80003800000 */
[----:B------:R-:W-:Y:S05]  /*70d0*/  @!P6 BRA `(.L_x_182) ;  /* 0x000000040010e947 */ /* 0x000fea0003800000 */
[----:B------:R-:W-:-:S04]  /*70e0*/  LOP3.LUT R18, R18, 0x2, RZ, 0xfc, !PT ;  /* 0x0000000212127812 */ /* 0x000fc800078efcff */
[----:B------:R-:W-:-:S13]  /*70f0*/  ISETP.NE.AND P0, PT, R18, 0x3, PT ;  /* 0x000000031200780c */ /* 0x000fda0003f05270 */
[----:B------:R-:W-:Y:S05]  /*7100*/  @!P0 BRA `(.L_x_183) ;  /* 0x0000000000048947 */ /* 0x000fea0003800000 */
[----:B------:R-:W-:Y:S01]  /*7110*/  BPT.TRAP 0x1 ;  /* 0x000000040000795c */ /* 0x000fe20000300000 */
.L_x_183:
[----:B------:R-:W0:Y:S01]  /*7120*/  S2R R5, SR_CgaCtaId ;  /* 0x0000000000057919 */ /* 0x000e220000008800 */
[----:B------:R-:W-:Y:S02]  /*7130*/  MOV R0, 0x400 ;  /* 0x0000040000007802 */ /* 0x000fe40000000f00 */
[----:B------:R-:W-:Y:S02]  /*7140*/  SHF.L.U32 R4, R3, 0x1f, RZ ;  /* 0x0000001f03047819 */ /* 0x000fe400000006ff */
[----:B0-----:R-:W-:-:S05]  /*7150*/  LEA R0, R5, R0, 0x18 ;  /* 0x0000000005007211 */ /* 0x001fca00078ec0ff */
[----:B------:R-:W-:-:S04]  /*7160*/  VIADD R0, R0, 0x38 ;  /* 0x0000003800007836 */ /* 0x000fc80000000000 */
[C---:B------:R-:W-:Y:S02]  /*7170*/  IMAD R7, R13.reuse, 0x8, R0 ;  /* 0x000000080d077824 */ /* 0x040fe400078e0200 */
[----:B------:R-:W-:Y:S02]  /*7180*/  VIADD R13, R13, 0x1 ;  /* 0x000000010d0d7836 */ /* 0x000fe40000000000 */
[----:B------:R-:W0:Y:S03]  /*7190*/  SYNCS.PHASECHK.TRANS64.TRYWAIT P0, [R7+URZ], R4 ;  /* 0x00000004070075a7 */ /* 0x000e26000800017f */
[----:B------:R-:W-:-:S04]  /*71a0*/  ISETP.NE.AND P1, PT, R13, 0x7, PT ;  /* 0x000000070d00780c */ /* 0x000fc80003f25270 */
[----:B------:R-:W-:Y:S02]  /*71b0*/  SEL R2, RZ, 0x1, P1 ;  /* 0x00000001ff027807 */ /* 0x000fe40000800000 */
[----:B------:R-:W-:Y:S02]  /*71c0*/  SEL R13, R13, RZ, P1 ;  /* 0x000000ff0d0d7207 */ /* 0x000fe40000800000 */
[----:B------:R-:W-:-:S03]  /*71d0*/  LOP3.LUT R6, R3, R2, RZ, 0x3c, !PT ;  /* 0x0000000203067212 */ /* 0x000fc600078e3cff */
[----:B------:R-:W-:Y:S01]  /*71e0*/  IMAD R8, R13, 0x8, R0 ;  /* 0x000000080d087824 */ /* 0x000fe200078e0200 */
[----:B------:R-:W-:Y:S01]  /*71f0*/  SHF.L.U32 R5, R6, 0x1f, RZ ;  /* 0x0000001f06057819 */ /* 0x000fe200000006ff */
[----:B0-----:R-:W-:Y:S06]  /*7200*/  @!P0 BRA `(.L_x_184) ;  /* 0x0000000400488947 */ /* 0x001fec0003800000 */
.L_x_198:
[----:B------:R-:W1:Y:S01]  /*7210*/  SYNCS.PHASECHK.TRANS64.TRYWAIT P0, [R8+URZ], R5 ;  /* 0x00000005080075a7 */ /* 0x000e62000800017f */
[----:B------:R-:W-:-:S05]  /*7220*/  VIADD R2, R13, 0x1 ;  /* 0x000000010d027836 */ /* 0x000fca0000000000 */
[----:B------:R-:W-:-:S04]  /*7230*/  ISETP.NE.AND P1, PT, R2, 0x7, PT ;  /* 0x000000070200780c */ /* 0x000fc80003f25270 */
[----:B------:R-:W-:Y:S02]  /*7240*/  SEL R3, RZ, 0x1, P1 ;  /* 0x00000001ff037807 */ /* 0x000fe40000800000 */
[----:B0-----:R-:W-:Y:S02]  /*7250*/  SEL R7, R2, RZ, P1 ;  /* 0x000000ff02077207 */ /* 0x001fe40000800000 */
[----:B------:R-:W-:-:S03]  /*7260*/  LOP3.LUT R6, R6, R3, RZ, 0x3c, !PT ;  /* 0x0000000306067212 */ /* 0x000fc600078e3cff */
[----:B------:R-:W-:Y:S01]  /*7270*/  IMAD R9, R7, 0x8, R0 ;  /* 0x0000000807097824 */ /* 0x000fe200078e0200 */
[----:B------:R-:W-:Y:S01]  /*7280*/  SHF.L.U32 R4, R6, 0x1f, RZ ;  /* 0x0000001f06047819 */ /* 0x000fe200000006ff */
[----:B-1----:R-:W-:Y:S06]  /*7290*/  @!P0 BRA `(.L_x_185) ;  /* 0x0000000400388947 */ /* 0x002fec0003800000 */
.L_x_199:
[----:B------:R-:W1:Y:S01]  /*72a0*/  SYNCS.PHASECHK.TRANS64.TRYWAIT P0, [R9+URZ], R4 ;  /* 0x00000004090075a7 */ /* 0x000e62000800017f */
[----:B------:R-:W-:-:S05]  /*72b0*/  VIADD R2, R7, 0x1 ;  /* 0x0000000107027836 */ /* 0x000fca0000000000 */
[----:B------:R-:W-:-:S04]  /*72c0*/  ISETP.NE.AND P1, PT, R2, 0x7, PT ;  /* 0x000000070200780c */ /* 0x000fc80003f25270 */
[----:B------:R-:W-:Y:S02]  /*72d0*/  SEL R3, RZ, 0x1, P1 ;  /* 0x00000001ff037807 */ /* 0x000fe40000800000 */
[----:B------:R-:W-:Y:S02]  /*72e0*/  SEL R7, R2, RZ, P1 ;  /* 0x000000ff02077207 */ /* 0x000fe40000800000 */
[----:B------:R-:W-:-:S03]  /*72f0*/  LOP3.LUT R6, R6, R3, RZ, 0x3c, !PT ;  /* 0x0000000306067212 */ /* 0x000fc600078e3cff */
[----:B0-----:R-:W-:Y:S01]  /*7300*/  IMAD R8, R7, 0x8, R0 ;  /* 0x0000000807087824 */ /* 0x001fe200078e0200 */
[----:B------:R-:W-:Y:S01]  /*7310*/  SHF.L.U32 R5, R6, 0x1f, RZ ;  /* 0x0000001f06057819 */ /* 0x000fe200000006ff */
[----:B-1----:R-:W-:Y:S06]  /*7320*/  @!P0 BRA `(.L_x_186) ;  /* 0x0000000400288947 */ /* 0x002fec0003800000 */
.L_x_200:
        /* <DEDUP_REMOVED lines=9> */
.L_x_201:
[----:B------:R-:W1:Y:S01]  /*73c0*/  SYNCS.PHASECHK.TRANS64.TRYWAIT P0, [R9+URZ], R4 ;  /* 0x00000004090075a7 */ /* 0x000e62000800017f */
[----:B------:R-:W-:-:S05]  /*73d0*/  VIADD R2, R7, 0x1 ;  /* 0x0000000107027836 */ /* 0x000fca0000000000 */
[----:B------:R-:W-:-:S04]  /*73e0*/  ISETP.NE.AND P1, PT, R2, 0x7, PT ;  /* 0x000000070200780c */ /* 0x000fc80003f25270 */
[----:B------:R-:W-:Y:S02]  /*73f0*/  SEL R3, RZ, 0x1, P1 ;  /* 0x00000001ff037807 */ /* 0x000fe40000800000 */
[----:B------:R-:W-:Y:S02]  /*7400*/  SEL R7, R2, RZ, P1 ;  /* 0x000000ff02077207 */ /* 0x000fe40000800000 */
[----:B------:R-:W-:-:S03]  /*7410*/  LOP3.LUT R11, R6, R3, RZ, 0x3c, !PT ;  /* 0x00000003060b7212 */ /* 0x000fc600078e3cff */
[----:B------:R-:W-:Y:S01]  /*7420*/  IMAD R6, R7, 0x8, R0 ;  /* 0x0000000807067824 */ /* 0x000fe200078e0200 */
[----:B0-----:R-:W-:Y:S01]  /*7430*/  SHF.L.U32 R5, R11, 0x1f, RZ ;  /* 0x0000001f0b057819 */ /* 0x001fe200000006ff */
[----:B-1----:R-:W-:Y:S06]  /*7440*/  @!P0 BRA `(.L_x_188) ;  /* 0x0000000400088947 */ /* 0x002fec0003800000 */
.L_x_202:
[----:B------:R-:W1:Y:S01]  /*7450*/  SYNCS.PHASECHK.TRANS64.TRYWAIT P0, [R6+URZ], R5 ;  /* 0x00000005060075a7 */ /* 0x000e62000800017f */
[----:B------:R-:W-:-:S05]  /*7460*/  VIADD R2, R7, 0x1 ;  /* 0x0000000107027836 */ /* 0x000fca0000000000 */
[----:B------:R-:W-:-:S04]  /*7470*/  ISETP.NE.AND P1, PT, R2, 0x7, PT ;  /* 0x000000070200780c */ /* 0x000fc80003f25270 */
[----:B0-----:R-:W-:Y:S02]  /*7480*/  SEL R4, RZ, 0x1, P1 ;  /* 0x00000001ff047807 */ /* 0x001fe40000800000 */
[----:B------:R-:W-:Y:S02]  /*7490*/  SEL R3, R2, RZ, P1 ;  /* 0x000000ff02037207 */ /* 0x000fe40000800000 */
[----:B------:R-:W-:Y:S01]  /*74a0*/  LOP3.LUT R4, R11, R4, RZ, 0x3c, !PT ;  /* 0x000000040b047212 */ /* 0x000fe200078e3cff */
[----:B-1----:R-:W-:Y:S06]  /*74b0*/  @!P0 BRA `(.L_x_189) ;  /* 0x0000000400008947 */ /* 0x002fec0003800000 */
.L_x_203:
[----:B------:R-:W-:Y:S01]  /*74c0*/  IMAD R3, R3, 0x8, R0 ;  /* 0x0000000803037824 */ /* 0x000fe200078e0200 */
[----:B------:R-:W-:-:S07]  /*74d0*/  SHF.L.U32 R0, R4, 0x1f, RZ ;  /* 0x0000001f04007819 */ /* 0x000fce00000006ff */
.L_x_190:
[----:B-1----:R1:W2:Y:S02]  /*74e0*/  SYNCS.PHASECHK.TRANS64.TRYWAIT P0, [R3+URZ], R0 ;  /* 0x00000000030075a7 */ /* 0x0022a4000800017f */
[----:B--2---:R-:W-:Y:S05]  /*74f0*/  @!P0 NANOSLEEP.SYNCS 0x989680 ;  /* 0x009896800000895d */ /* 0x004fea0003900000 */
[----:B------:R-:W2:Y:S02]  /*7500*/  @!P0 SYNCS.PHASECHK.TRANS64 P0, [R3+URZ], R0 ;  /* 0x00000000030085a7 */ /* 0x000ea4000800007f */
[----:B--2---:R-:W-:Y:S05]  /*7510*/  @!P0 BRA `(.L_x_190) ;  /* 0xfffffffc00f08947 */ /* 0x004fea000383ffff */
.L_x_182:
[----:B------:R-:W-:Y:S05]  /*7520*/  BSYNC B0 ;  /* 0x0000000000007941 */ /* 0x000fea0003800000 */
.L_x_181:
[----:B------:R-:W-:Y:S05]  /*7530*/  EXIT ;  /* 0x000000000000794d */ /* 0x000fea0003800000 */
.L_x_21:
[----:B-1----:R1:W2:Y:S02]  /*7540*/  SYNCS.PHASECHK.TRANS64.TRYWAIT P1, [R3+URZ], R0 ;  /* 0x00000000030075a7 */ /* 0x0022a4000802017f */
[----:B--2---:R-:W-:Y:S05]  /*7550*/  @!P1 NANOSLEEP.SYNCS 0x989680 ;  /* 0x009896800000995d */ /* 0x004fea0003900000 */
[----:B------:R-:W2:Y:S02]  /*7560*/  @!P1 SYNCS.PHASECHK.TRANS64 P1, [R3+URZ], R0 ;  /* 0x00000000030095a7 */ /* 0x000ea4000802007f */
[----:B--2---:R-:W-:Y:S05]  /*7570*/  @!P1 BRA `(.L_x_21) ;  /* 0xfffffffc00f09947 */ /* 0x004fea000383ffff */
[----:B------:R-:W-:Y:S05]  /*7580*/  BRA `(.L_x_20) ;  /* 0xffffffa000a87947 */ /* 0x000fea000383ffff */
.L_x_26:
[----:B-1----:R1:W2:Y:S02]  /*7590*/  SYNCS.PHASECHK.TRANS64.TRYWAIT P1, [R5+URZ], R4 ;  /* 0x00000004050075a7 */ /* 0x0022a4000802017f */
[----:B--2---:R-:W-:Y:S05]  /*75a0*/  @!P1 NANOSLEEP.SYNCS 0x989680 ;  /* 0x009896800000995d */ /* 0x004fea0003900000 */
[----:B------:R-:W2:Y:S02]  /*75b0*/  @!P1 SYNCS.PHASECHK.TRANS64 P1, [R5+URZ], R4 ;  /* 0x00000004050095a7 */ /* 0x000ea4000802007f */
[----:B--2---:R-:W-:Y:S05]  /*75c0*/  @!P1 BRA `(.L_x_26) ;  /* 0xfffffffc00f09947 */ /* 0x004fea000383ffff */
[----:B------:R-:W-:Y:S05]  /*75d0*/  BRA `(.L_x_25) ;  /* 0xffffffa400847947 */ /* 0x000fea000383ffff */
.L_x_169:
[----:B------:R-:W-:Y:S01]  /*75e0*/  BSSY B1, `(.L_x_191) ;  /* 0x0000006000017945 */ /* 0x000fe20003800000 */
[----:B------:R-:W-:-:S07]  /*75f0*/  IMAD.MOV.U32 R15, RZ, RZ, -0x1 ;  /* 0xffffffffff0f7424 */ /* 0x000fce00078e00ff */
[----:B------:R-:W-:Y:S05]  /*7600*/  WARPSYNC.COLLECTIVE R15, `(.L_x_192) ;  /* 0x000000000f0c7348 */ /* 0x000fea0003c00000 */
[----:B------:R-:W-:Y:S02]  /*7610*/  ELECT P6, UR62, PT ;  /* 0x00000000003e782f */ /* 0x000fe400038c0000 */
[----:B------:R-:W-:Y:S01]  /*7620*/  MOV R14, UR62 ;  /* 0x0000003e000e7c02 */ /* 0x000fe20008000f00 */
[----:B------:R-:W-:Y:S10]  /*7630*/  ENDCOLLECTIVE ;  /* 0x000000000000791b */ /* 0x000ff40003800000 */
.L_x_192:
[----:B------:R-:W-:Y:S05]  /*7640*/  BSYNC B1 ;  /* 0x0000000000017941 */ /* 0x000fea0003800000 */
.L_x_191:
[----:B------:R-:W-:Y:S05]  /*7650*/  BRA `(.L_x_193) ;  /* 0xffffffec00bc7947 */ /* 0x000fea000383ffff */
.L_x_172:
[----:B0-----:R0:W1:Y:S02]  /*7660*/  SYNCS.PHASECHK.TRANS64.TRYWAIT P0, [R21+URZ+0x38], R12 ;  /* 0x0000380c150075a7 */ /* 0x001064000800017f */
[----:B-1----:R-:W-:Y:S05]  /*7670*/  @!P0 NANOSLEEP.SYNCS 0x989680 ;  /* 0x009896800000895d */ /* 0x002fea0003900000 */
[----:B------:R-:W1:Y:S02]  /*7680*/  @!P0 SYNCS.PHASECHK.TRANS64 P0, [R21+URZ+0x38], R12 ;  /* 0x0000380c150085a7 */ /* 0x000e64000800007f */
[----:B-1----:R-:W-:Y:S05]  /*7690*/  @!P0 BRA `(.L_x_172) ;  /* 0xfffffffc00f08947 */ /* 0x002fea000383ffff */
[----:B------:R-:W-:Y:S05]  /*76a0*/  BRA `(.L_x_194) ;  /* 0xffffffec00f87947 */ /* 0x000fea000383ffff */
.L_x_180:
[----:B------:R-:W-:Y:S01]  /*76b0*/  BSSY B0, `(.L_x_195) ;  /* 0x0000006000007945 */ /* 0x000fe20003800000 */
[----:B------:R-:W-:-:S07]  /*76c0*/  IMAD.MOV.U32 R15, RZ, RZ, -0x1 ;  /* 0xffffffffff0f7424 */ /* 0x000fce00078e00ff */
[----:B------:R-:W-:Y:S05]  /*76d0*/  WARPSYNC.COLLECTIVE R15, `(.L_x_196) ;  /* 0x000000000f0c7348 */ /* 0x000fea0003c00000 */
[----:B------:R-:W-:Y:S02]  /*76e0*/  ELECT P6, UR62, PT ;  /* 0x00000000003e782f */ /* 0x000fe400038c0000 */
[----:B------:R-:W-:Y:S01]  /*76f0*/  MOV R14, UR62 ;  /* 0x0000003e000e7c02 */ /* 0x000fe20008000f00 */
[----:B------:R-:W-:Y:S10]  /*7700*/  ENDCOLLECTIVE ;  /* 0x000000000000791b */ /* 0x000ff40003800000 */
.L_x_196:
[----:B------:R-:W-:Y:S05]  /*7710*/  BSYNC B0 ;  /* 0x0000000000007941 */ /* 0x000fea0003800000 */
.L_x_195:
[----:B------:R-:W-:Y:S05]  /*7720*/  BRA `(.L_x_197) ;  /* 0xfffffff800647947 */ /* 0x000fea000383ffff */
.L_x_184:
[----:B0-----:R0:W1:Y:S02]  /*7730*/  SYNCS.PHASECHK.TRANS64.TRYWAIT P0, [R7+URZ], R4 ;  /* 0x00000004070075a7 */ /* 0x001064000800017f */
[----:B-1----:R-:W-:Y:S05]  /*7740*/  @!P0 NANOSLEEP.SYNCS 0x989680 ;  /* 0x009896800000895d */ /* 0x002fea0003900000 */
[----:B------:R-:W1:Y:S02]  /*7750*/  @!P0 SYNCS.PHASECHK.TRANS64 P0, [R7+URZ], R4 ;  /* 0x00000004070085a7 */ /* 0x000e64000800007f */
[----:B-1----:R-:W-:Y:S05]  /*7760*/  @!P0 BRA `(.L_x_184) ;  /* 0xfffffffc00f08947 */ /* 0x002fea000383ffff */
[----:B------:R-:W-:Y:S05]  /*7770*/  BRA `(.L_x_198) ;  /* 0xfffffff800a47947 */ /* 0x000fea000383ffff */
.L_x_185:
[----:B0-----:R0:W1:Y:S02]  /*7780*/  SYNCS.PHASECHK.TRANS64.TRYWAIT P0, [R8+URZ], R5 ;  /* 0x00000005080075a7 */ /* 0x001064000800017f */
[----:B-1----:R-:W-:Y:S05]  /*7790*/  @!P0 NANOSLEEP.SYNCS 0x989680 ;  /* 0x009896800000895d */ /* 0x002fea0003900000 */
[----:B------:R-:W1:Y:S02]  /*77a0*/  @!P0 SYNCS.PHASECHK.TRANS64 P0, [R8+URZ], R5 ;  /* 0x00000005080085a7 */ /* 0x000e64000800007f */
[----:B-1----:R-:W-:Y:S05]  /*77b0*/  @!P0 BRA `(.L_x_185) ;  /* 0xfffffffc00f08947 */ /* 0x002fea000383ffff */
[----:B------:R-:W-:Y:S05]  /*77c0*/  BRA `(.L_x_199) ;  /* 0xfffffff800b47947 */ /* 0x000fea000383ffff */
.L_x_186:
[----:B0-----:R0:W1:Y:S02]  /*77d0*/  SYNCS.PHASECHK.TRANS64.TRYWAIT P0, [R9+URZ], R4 ;  /* 0x00000004090075a7 */ /* 0x001064000800017f */
[----:B-1----:R-:W-:Y:S05]  /*77e0*/  @!P0 NANOSLEEP.SYNCS 0x989680 ;  /* 0x009896800000895d */ /* 0x002fea0003900000 */
[----:B------:R-:W1:Y:S02]  /*77f0*/  @!P0 SYNCS.PHASECHK.TRANS64 P0, [R9+URZ], R4 ;  /* 0x00000004090085a7 */ /* 0x000e64000800007f */
[----:B-1----:R-:W-:Y:S05]  /*7800*/  @!P0 BRA `(.L_x_186) ;  /* 0xfffffffc00f08947 */ /* 0x002fea000383ffff */
[----:B------:R-:W-:Y:S05]  /*7810*/  BRA `(.L_x_200) ;  /* 0xfffffff800c47947 */ /* 0x000fea000383ffff */
.L_x_187:
[----:B0-----:R0:W1:Y:S02]  /*7820*/  SYNCS.PHASECHK.TRANS64.TRYWAIT P0, [R8+URZ], R5 ;  /* 0x00000005080075a7 */ /* 0x001064000800017f */
[----:B-1----:R-:W-:Y:S05]  /*7830*/  @!P0 NANOSLEEP.SYNCS 0x989680 ;  /* 0x009896800000895d */ /* 0x002fea0003900000 */
[----:B------:R-:W1:Y:S02]  /*7840*/  @!P0 SYNCS.PHASECHK.TRANS64 P0, [R8+URZ], R5 ;  /* 0x00000005080085a7 */ /* 0x000e64000800007f */
[----:B-1----:R-:W-:Y:S05]  /*7850*/  @!P0 BRA `(.L_x_187) ;  /* 0xfffffffc00f08947 */ /* 0x002fea000383ffff */
[----:B------:R-:W-:Y:S05]  /*7860*/  BRA `(.L_x_201) ;  /* 0xfffffff800d47947 */ /* 0x000fea000383ffff */
.L_x_188:
[----:B0-----:R0:W1:Y:S02]  /*7870*/  SYNCS.PHASECHK.TRANS64.TRYWAIT P0, [R9+URZ], R4 ;  /* 0x00000004090075a7 */ /* 0x001064000800017f */
[----:B-1----:R-:W-:Y:S05]  /*7880*/  @!P0 NANOSLEEP.SYNCS 0x989680 ;  /* 0x009896800000895d */ /* 0x002fea0003900000 */
[----:B------:R-:W1:Y:S02]  /*7890*/  @!P0 SYNCS.PHASECHK.TRANS64 P0, [R9+URZ], R4 ;  /* 0x00000004090085a7 */ /* 0x000e64000800007f */
[----:B-1----:R-:W-:Y:S05]  /*78a0*/  @!P0 BRA `(.L_x_188) ;  /* 0xfffffffc00f08947 */ /* 0x002fea000383ffff */
[----:B------:R-:W-:Y:S05]  /*78b0*/  BRA `(.L_x_202) ;  /* 0xfffffff800e47947 */ /* 0x000fea000383ffff */
.L_x_189:
[----:B0-----:R0:W1:Y:S02]  /*78c0*/  SYNCS.PHASECHK.TRANS64.TRYWAIT P0, [R6+URZ], R5 ;  /* 0x00000005060075a7 */ /* 0x001064000800017f */
[----:B-1----:R-:W-:Y:S05]  /*78d0*/  @!P0 NANOSLEEP.SYNCS 0x989680 ;  /* 0x009896800000895d */ /* 0x002fea0003900000 */
[----:B------:R-:W1:Y:S02]  /*78e0*/  @!P0 SYNCS.PHASECHK.TRANS64 P0, [R6+URZ], R5 ;  /* 0x00000005060085a7 */ /* 0x000e64000800007f */
[----:B-1----:R-:W-:Y:S05]  /*78f0*/  @!P0 BRA `(.L_x_189) ;  /* 0xfffffffc00f08947 */ /* 0x002fea000383ffff */
[----:B------:R-:W-:Y:S05]  /*7900*/  BRA `(.L_x_203) ;  /* 0xfffffff800ec7947 */ /* 0x000fea000383ffff */
.L_x_204:
[----:B------:R-:W-:-:S00]  /*7910*/  BRA `(.L_x_204) ;  /* 0xfffffffc00fc7947 */ /* 0x000fc0000383ffff */
[----:B------:R-:W-:-:S00]  /*7920*/  NOP ;  /* 0x0000000000007918 */ /* 0x000fc00000000000 */
        /* <DEDUP_REMOVED lines=13> */
.L_x_205:


//--------------------- .nv.global.init           --------------------------
	.section	.nv.global.init,"aw",@progbits
.nv.global.init:
	.type		$str$22,@object
	.size		$str$22,($str$23 - $str$22)
$str$22:
        /*0000*/ 	.byte	0x6b, 0x5f, 0x74, 0x69, 0x6c, 0x65, 0x5f, 0x63, 0x6f, 0x75, 0x6e, 0x74, 0x20, 0x3e, 0x3d, 0x20
        /*0010*/ 	.byte	0x31, 0x00
	.type		$str$23,@object
	.size		$str$23,(__unnamed_1 - $str$23)
$str$23:
        /*0012*/ 	.byte	0x2f, 0x74, 0x6d, 0x70, 0x2f, 0x63, 0x75, 0x74, 0x6c, 0x61, 0x73, 0x73, 0x5f, 0x73, 0x77, 0x65
        /*0022*/ 	.byte	0x65, 0x70, 0x5f, 0x73, 0x72, 0x63, 0x2f, 0x69, 0x6e, 0x63, 0x6c, 0x75, 0x64, 0x65, 0x2f, 0x63
        /*0032*/ 	.byte	0x75, 0x74, 0x6c, 0x61, 0x73, 0x73, 0x2f, 0x67, 0x65, 0x6d, 0x6d, 0x2f, 0x63, 0x6f, 0x6c, 0x6c
        /*0042*/ 	.byte	0x65, 0x63, 0x74, 0x69, 0x76, 0x65, 0x2f, 0x73, 0x6d, 0x39, 0x30, 0x5f, 0x6d, 0x6d, 0x61, 0x5f
        /*0052*/ 	.byte	0x74, 0x6d, 0x61, 0x5f, 0x67, 0x6d, 0x6d, 0x61, 0x5f, 0x73, 0x73, 0x5f, 0x77, 0x61, 0x72, 0x70
        /*0062*/ 	.byte	0x73, 0x70, 0x65, 0x63, 0x69, 0x61, 0x6c, 0x69, 0x7a, 0x65, 0x64, 0x2e, 0x68, 0x70, 0x70, 0x00
	.type		__unnamed_1,@object
	.size		__unnamed_1,(.L_0 - __unnamed_1)
__unnamed_1:
        /*0072*/ 	.byte	0x76, 0x6f, 0x69, 0x64, 0x20, 0x63, 0x75, 0x74, 0x6c, 0x61, 0x73, 0x73, 0x3a, 0x3a, 0x67, 0x65
        /* <DEDUP_REMOVED lines=176> */
        /*0b82*/ 	.byte	0x6e, 0x74, 0x69, 0x74, 0x79, 0x5d, 0x00
.L_0:


//--------------------- .nv.shared._ZN7cutlass13device_kernelINS_4gemm6kernel13GemmUniversalIN4cute5tupleIJiiiiEEENS1_10collective13CollectiveMmaINS1_34MainloopSm90TmaGmmaWarpSpecializedILi7ENS5_IJNS4_1CILi4EEESB_NSA_ILi1EEEEEENS1_35KernelTmaWarpSpecializedCooperativeEEENS5_IJNSA_ILi128EEESG_NSA_ILi32EEEEEEfNS5_IJlSC_lEEEfSJ_NS4_8TiledMMAINS4_8MMA_AtomIJNS4_4SM904GMMA30MMA_64x128x8_F32TF32TF32_SS_TNILNSN_7ScaleInE1ELSP_1EEEEEENS4_6LayoutINS5_IJNSA_ILi2EEESC_SC_EEENS5_IJSC_NSA_ILi0EEESV_EEEEENS5_IJNS4_10UnderscoreESY_SY_EEEEENS4_23SM90_TMA_LOAD_MULTICASTENS4_14ComposedLayoutINS4_7SwizzleILi3ELi4ELi3EEENS4_18smem_ptr_flag_bitsILi32EEENSS_INS5_IJNSA_ILi8EEESH_EEENS5_IJSH_SC_EEEEEEEvNS4_8identityES11_S1B_vS1C_EENS_8epilogue10collective6detail29Sm90TmaWarpSpecializedAdapterINS1F_15DefaultEpilogueIfSJ_SJ_NS1E_6thread17LinearCombinationIfLi1EffLNS1J_9ScaleType4KindE0ELNS_15FloatRoundStyleE2EfEENS1_15EpilogueDefaultEEEEEvvEEEEvNT_6ParamsE --------------------------
	.section	.nv.shared._ZN7cutlass13device_kernelINS_4gemm6kernel13GemmUniversalIN4cute5tupleIJiiiiEEENS1_10collective13CollectiveMmaINS1_34MainloopSm90TmaGmmaWarpSpecializedILi7ENS5_IJNS4_1CILi4EEESB_NSA_ILi1EEEEEENS1_35KernelTmaWarpSpecializedCooperativeEEENS5_IJNSA_ILi128EEESG_NSA_ILi32EEEEEEfNS5_IJlSC_lEEEfSJ_NS4_8TiledMMAINS4_8MMA_AtomIJNS4_4SM904GMMA30MMA_64x128x8_F32TF32TF32_SS_TNILNSN_7ScaleInE1ELSP_1EEEEEENS4_6LayoutINS5_IJNSA_ILi2EEESC_SC_EEENS5_IJSC_NSA_ILi0EEESV_EEEEENS5_IJNS4_10UnderscoreESY_SY_EEEEENS4_23SM90_TMA_LOAD_MULTICASTENS4_14ComposedLayoutINS4_7SwizzleILi3ELi4ELi3EEENS4_18smem_ptr_flag_bitsILi32EEENSS_INS5_IJNSA_ILi8EEESH_EEENS5_IJSH_SC_EEEEEEEvNS4_8identityES11_S1B_vS1C_EENS_8epilogue10collective6detail29Sm90TmaWarpSpecializedAdapterINS1F_15DefaultEpilogueIfSJ_SJ_NS1E_6thread17LinearCombinationIfLi1EffLNS1J_9ScaleType4KindE0ELNS_15FloatRoundStyleE2EfEENS1_15EpilogueDefaultEEEEEvvEEEEvNT_6ParamsE,"aw",@nobits
	.sectionflags	@""
	.align	16
	.zero		1024


//--------------------- .nv.shared.reserved.0     --------------------------
	.section	.nv.shared.reserved.0,"aw",@nobits
	.weak		__nv_reservedSMEM_offset_0_alias
	.size		__nv_reservedSMEM_offset_0_alias, 0, 0
	.other		__nv_reservedSMEM_offset_0_alias,@"STO_CUDA_RESERVED_SHARED STV_DEFAULT"
__nv_reservedSMEM_offset_0_alias:
	.zero		0


//--------------------- .nv.global                --------------------------
	.section	.nv.global,"aw",@nobits
.nv.global:
	.type		_ZN40_INTERNAL_b1619d44_4_k_cu_e3da5298_213114cute1_E,@object
	.size		_ZN40_INTERNAL_b1619d44_4_k_cu_e3da5298_213114cute1_E,(_ZN40_INTERNAL_b1619d44_4_k_cu_e3da5298_213114cuda3std3__45__cpo6cbeginE - _ZN40_INTERNAL_b1619d44_4_k_cu_e3da5298_213114cute1_E)
_ZN40_INTERNAL_b1619d44_4_k_cu_e3da5298_213114cute1_E:
	.zero		1
	.type		_ZN40_INTERNAL_b1619d44_4_k_cu_e3da5298_213114cuda3std3__45__cpo6cbeginE,@object
	.size		_ZN40_INTERNAL_b1619d44_4_k_cu_e3da5298_213114cuda3std3__45__cpo6cbeginE,(_ZN40_INTERNAL_b1619d44_4_k_cu_e3da5298_213114cuda3std3__48in_placeE - _ZN40_INTERNAL_b1619d44_4_k_cu_e3da5298_213114cuda3std3__45__cpo6cbeginE)
_ZN40_INTERNAL_b1619d44_4_k_cu_e3da5298_213114cuda3std3__45__cpo6cbeginE:
	.zero		1
	.type		_ZN40_INTERNAL_b1619d44_4_k_cu_e3da5298_213114cuda3std3__48in_placeE,@object
	.size		_ZN40_INTERNAL_b1619d44_4_k_cu_e3da5298_213114cuda3std3__48in_placeE,(_ZN40_INTERNAL_b1619d44_4_k_cu_e3da5298_213114cuda3std6ranges3__45__cpo9iter_moveE - _ZN40_INTERNAL_b1619d44_4_k_cu_e3da5298_213114cuda3std3__48in_placeE)
_ZN40_INTERNAL_b1619d44_4_k_cu_e3da5298_213114cuda3std3__48in_placeE:
	.zero		1
	.type		_ZN40_INTERNAL_b1619d44_4_k_cu_e3da5298_213114cuda3std6ranges3__45__cpo9iter_moveE,@object
	.size		_ZN40_INTERNAL_b1619d44_4_k_cu_e3da5298_213114cuda3std6ranges3__45__cpo9iter_moveE,(_ZN40_INTERNAL_b1619d44_4_k_cu_e3da5298_213114cuda3std3__45__cpo5beginE - _ZN40_INTERNAL_b1619d44_4_k_cu_e3da5298_213114cuda3std6ranges3__45__cpo9iter_moveE)
_ZN40_INTERNAL_b1619d44_4_k_cu_e3da5298_213114cuda3std6ranges3__45__cpo9iter_moveE:
	.zero		1
	.type		_ZN40_INTERNAL_b1619d44_4_k_cu_e3da5298_213114cuda3std3__45__cpo5beginE,@object
	.size		_ZN40_INTERNAL_b1619d44_4_k_cu_e3da5298_213114cuda3std3__45__cpo5beginE,(_ZN40_INTERNAL_b1619d44_4_k_cu_e3da5298_213114cuda3std3__442_GLOBAL__N__b1619d44_4_k_cu_e3da5298_213116ignoreE - _ZN40_INTERNAL_b1619d44_4_k_cu_e3da5298_213114cuda3std3__45__cpo5beginE)
_ZN40_INTERNAL_b1619d44_4_k_cu_e3da5298_213114cuda3std3__45__cpo5beginE:
	.zero		1
	.type		_ZN40_INTERNAL_b1619d44_4_k_cu_e3da5298_213114cuda3std3__442_GLOBAL__N__b1619d44_4_k_cu_e3da5298_213116ignoreE,@object
	.size		_ZN40_INTERNAL_b1619d44_4_k_cu_e3da5298_213114cuda3std3__442_GLOBAL__N__b1619d44_4_k_cu_e3da5298_213116ignoreE,(_ZN40_INTERNAL_b1619d44_4_k_cu_e3da5298_213114cute7productE - _ZN40_INTERNAL_b1619d44_4_k_cu_e3da5298_213114cuda3std3__442_GLOBAL__N__b1619d44_4_k_cu_e3da5298_213116ignoreE)
_ZN40_INTERNAL_b1619d44_4_k_cu_e3da5298_213114cuda3std3__442_GLOBAL__N__b1619d44_4_k_cu_e3da5298_213116ignoreE:
	.zero		1
	.type		_ZN40_INTERNAL_b1619d44_4_k_cu_e3da5298_213114cute7productE,@object
	.size		_ZN40_INTERNAL_b1619d44_4_k_cu_e3da5298_213114cute7productE,(_ZN40_INTERNAL_b1619d44_4_k_cu_e3da5298_213114cuda3std3__45__cpo3endE - _ZN40_INTERNAL_b1619d44_4_k_cu_e3da5298_213114cute7productE)
_ZN40_INTERNAL_b1619d44_4_k_cu_e3da5298_213114cute7productE:
	.zero		1
	.type		_ZN40_INTERNAL_b1619d44_4_k_cu_e3da5298_213114cuda3std3__45__cpo3endE,@object
	.size		_ZN40_INTERNAL_b1619d44_4_k_cu_e3da5298_213114cuda3std3__45__cpo3endE,(_ZN40_INTERNAL_b1619d44_4_k_cu_e3da5298_213114cuda3std3__419piecewise_constructE - _ZN40_INTERNAL_b1619d44_4_k_cu_e3da5298_213114cuda3std3__45__cpo3endE)
_ZN40_INTERNAL_b1619d44_4_k_cu_e3da5298_213114cuda3std3__45__cpo3endE:
	.zero		1
	.type		_ZN40_INTERNAL_b1619d44_4_k_cu_e3da5298_213114cuda3std3__419piecewise_constructE,@object
	.size		_ZN40_INTERNAL_b1619d44_4_k_cu_e3da5298_213114cuda3std3__419piecewise_constructE,(_ZN40_INTERNAL_b1619d44_4_k_cu_e3da5298_213114cuda3std3__45__cpo4cendE - _ZN40_INTERNAL_b1619d44_4_k_cu_e3da5298_213114cuda3std3__419piecewise_constructE)
_ZN40_INTERNAL_b1619d44_4_k_cu_e3da5298_213114cuda3std3__419piecewise_constructE:
	.zero		1
	.type		_ZN40_INTERNAL_b1619d44_4_k_cu_e3da5298_213114cuda3std3__45__cpo4cendE,@object
	.size		_ZN40_INTERNAL_b1619d44_4_k_cu_e3da5298_213114cuda3std3__45__cpo4cendE,(_ZN40_INTERNAL_b1619d44_4_k_cu_e3da5298_213114cuda3std6ranges3__45__cpo4swapE - _ZN40_INTERNAL_b1619d44_4_k_cu_e3da5298_213114cuda3std3__45__cpo4cendE)
_ZN40_INTERNAL_b1619d44_4_k_cu_e3da5298_213114cuda3std3__45__cpo4cendE:
	.zero		1
	.type		_ZN40_INTERNAL_b1619d44_4_k_cu_e3da5298_213114cuda3std6ranges3__45__cpo4swapE,@object
	.size		_ZN40_INTERNAL_b1619d44_4_k_cu_e3da5298_213114cuda3std6ranges3__45__cpo4swapE,(.L_8 - _ZN40_INTERNAL_b1619d44_4_k_cu_e3da5298_213114cuda3std6ranges3__45__cpo4swapE)
_ZN40_INTERNAL_b1619d44_4_k_cu_e3da5298_213114cuda3std6ranges3__45__cpo4swapE:
	.zero		1
.L_8:


//--------------------- .nv.constant0._ZN7cutlass13device_kernelINS_4gemm6kernel13GemmUniversalIN4cute5tupleIJiiiiEEENS1_10collective13CollectiveMmaINS1_34MainloopSm90TmaGmmaWarpSpecializedILi7ENS5_IJNS4_1CILi4EEESB_NSA_ILi1EEEEEENS1_35KernelTmaWarpSpecializedCooperativeEEENS5_IJNSA_ILi128EEESG_NSA_ILi32EEEEEEfNS5_IJlSC_lEEEfSJ_NS4_8TiledMMAINS4_8MMA_AtomIJNS4_4SM904GMMA30MMA_64x128x8_F32TF32TF32_SS_TNILNSN_7ScaleInE1ELSP_1EEEEEENS4_6LayoutINS5_IJNSA_ILi2EEESC_SC_EEENS5_IJSC_NSA_ILi0EEESV_EEEEENS5_IJNS4_10UnderscoreESY_SY_EEEEENS4_23SM90_TMA_LOAD_MULTICASTENS4_14ComposedLayoutINS4_7SwizzleILi3ELi4ELi3EEENS4_18smem_ptr_flag_bitsILi32EEENSS_INS5_IJNSA_ILi8EEESH_EEENS5_IJSH_SC_EEEEEEEvNS4_8identityES11_S1B_vS1C_EENS_8epilogue10collective6detail29Sm90TmaWarpSpecializedAdapterINS1F_15DefaultEpilogueIfSJ_SJ_NS1E_6thread17LinearCombinationIfLi1EffLNS1J_9ScaleType4KindE0ELNS_15FloatRoundStyleE2EfEENS1_15EpilogueDefaultEEEEEvvEEEEvNT_6ParamsE --------------------------
	.section	.nv.constant0._ZN7cutlass13device_kernelINS_4gemm6kernel13GemmUniversalIN4cute5tupleIJiiiiEEENS1_10collective13CollectiveMmaINS1_34MainloopSm90TmaGmmaWarpSpecializedILi7ENS5_IJNS4_1CILi4EEESB_NSA_ILi1EEEEEENS1_35KernelTmaWarpSpecializedCooperativeEEENS5_IJNSA_ILi128EEESG_NSA_ILi32EEEEEEfNS5_IJlSC_lEEEfSJ_NS4_8TiledMMAINS4_8MMA_AtomIJNS4_4SM904GMMA30MMA_64x128x8_F32TF32TF32_SS_TNILNSN_7ScaleInE1ELSP_1EEEEEENS4_6LayoutINS5_IJNSA_ILi2EEESC_SC_EEENS5_IJSC_NSA_ILi0EEESV_EEEEENS5_IJNS4_10UnderscoreESY_SY_EEEEENS4_23SM90_TMA_LOAD_MULTICASTENS4_14ComposedLayoutINS4_7SwizzleILi3ELi4ELi3EEENS4_18smem_ptr_flag_bitsILi32EEENSS_INS5_IJNSA_ILi8EEESH_EEENS5_IJSH_SC_EEEEEEEvNS4_8identityES11_S1B_vS1C_EENS_8epilogue10collective6detail29Sm90TmaWarpSpecializedAdapterINS1F_15DefaultEpilogueIfSJ_SJ_NS1E_6thread17LinearCombinationIfLi1EffLNS1J_9ScaleType4KindE0ELNS_15FloatRoundStyleE2EfEENS1_15EpilogueDefaultEEEEEvvEEEEvNT_6ParamsE,"a",@progbits
	.sectionflags	@""
	.align	4
.nv.constant0._ZN7cutlass13device_kernelINS_4gemm6kernel13GemmUniversalIN4cute5tupleIJiiiiEEENS1_10collective13CollectiveMmaINS1_34MainloopSm90TmaGmmaWarpSpecializedILi7ENS5_IJNS4_1CILi4EEESB_NSA_ILi1EEEEEENS1_35KernelTmaWarpSpecializedCooperativeEEENS5_IJNSA_ILi128EEESG_NSA_ILi32EEEEEEfNS5_IJlSC_lEEEfSJ_NS4_8TiledMMAINS4_8MMA_AtomIJNS4_4SM904GMMA30MMA_64x128x8_F32TF32TF32_SS_TNILNSN_7ScaleInE1ELSP_1EEEEEENS4_6LayoutINS5_IJNSA_ILi2EEESC_SC_EEENS5_IJSC_NSA_ILi0EEESV_EEEEENS5_IJNS4_10UnderscoreESY_SY_EEEEENS4_23SM90_TMA_LOAD_MULTICASTENS4_14ComposedLayoutINS4_7SwizzleILi3ELi4ELi3EEENS4_18smem_ptr_flag_bitsILi32EEENSS_INS5_IJNSA_ILi8EEESH_EEENS5_IJSH_SC_EEEEEEEvNS4_8identityES11_S1B_vS1C_EENS_8epilogue10collective6detail29Sm90TmaWarpSpecializedAdapterINS1F_15DefaultEpilogueIfSJ_SJ_NS1E_6thread17LinearCombinationIfLi1EffLNS1J_9ScaleType4KindE0ELNS_15FloatRoundStyleE2EfEENS1_15EpilogueDefaultEEEEEvvEEEEvNT_6ParamsE:
	.zero		1664


//--------------------- SYMBOLS --------------------------

	.type		.nv.reservedSmem.offset0,@object
	.size		.nv.reservedSmem.offset0,0x4
	.type		__assertfail,@function
